def matmul_kernel(
    a_ptr,
    b_ptr,
    c_ptr,
    M,
    N,
    K,
    stride_am,
    stride_ak,
    stride_bk,
    stride_bn,
    stride_cm,
    stride_cn,
    BLOCK_M: tl.constexpr,
    BLOCK_N: tl.constexpr,
    BLOCK_K: tl.constexpr,
    GROUP_M: tl.constexpr,
):
    pid = tl.program_id(axis=0)
    num_pid_m = tl.cdiv(M, BLOCK_M)
    num_pid_n = tl.cdiv(N, BLOCK_N)
    num_pid_in_group = GROUP_M * num_pid_n
    group_id = pid // num_pid_in_group
    first_pid_m = group_id * GROUP_M
    group_size_m = min(num_pid_m - first_pid_m, GROUP_M)
    pid_m = first_pid_m + ((pid % num_pid_in_group) % group_size_m)
    pid_n = (pid % num_pid_in_group) // group_size_m

    offs_am = (pid_m * BLOCK_M + tl.arange(0, BLOCK_M)) % M
    offs_bn = (pid_n * BLOCK_N + tl.arange(0, BLOCK_N)) % N
    offs_k = tl.arange(0, BLOCK_K)
    a_ptrs = a_ptr + offs_am[:, None] * stride_am + offs_k[None, :] * stride_ak
    b_ptrs = b_ptr + offs_k[:, None] * stride_bk + offs_bn[None, :] * stride_bn

    acc = tl.zeros((BLOCK_M, BLOCK_N), dtype=tl.float32)
    for kk in range(0, tl.cdiv(K, BLOCK_K)):
        a = tl.load(a_ptrs, mask=offs_k[None, :] < K - kk * BLOCK_K, other=0.0)
        b = tl.load(b_ptrs, mask=offs_k[:, None] < K - kk * BLOCK_K, other=0.0)
        acc = tl.dot(a, b, acc)
        a_ptrs += BLOCK_K * stride_ak
        b_ptrs += BLOCK_K * stride_bk

    c = acc.to(c_ptr.dtype.element_ty)
    offs_cm = pid_m * BLOCK_M + tl.arange(0, BLOCK_M)
    offs_cn = pid_n * BLOCK_N + tl.arange(0, BLOCK_N)
    c_ptrs = c_ptr + offs_cm[:, None] * stride_cm + offs_cn[None, :] * stride_cn
    mask = (offs_cm[:, None] < M) & (offs_cn[None, :] < N)
    tl.store(c_ptrs, c, mask=mask)

# config = {"BLOCK_K": 128, "BLOCK_M": 64, "BLOCK_N": 256, "GROUP_M": 8, "arch": "sm_100", "dtype": "fp8e4m3", "num_ctas": 1, "num_stages": 3, "num_warps": 16}
# arch = sm_100


// ===== COMPILED SASS (sm_100a) =====

	.target	sm_100a

	.elftype	@"ET_EXEC"


//--------------------- .note.nv.tkinfo           --------------------------
	.section	.note.nv.tkinfo,"",@"SHT_NOTE"
	.sectionflags	@"SHF_NOTE_NV_TKINFO"
	.tkinfo
        /*0018*/ 	.word	0x00000081
        /*0030*/ 	.string	""
        /*0030*/ 	.string	"ptxas-blackwell"
        /*0030*/ 	.string	"Cuda compilation tools, release 12.9, V12.9.86"
        /*0030*/ 	.string	"Build cuda_12.9.r12.9/compiler.36037853_0"
        /*0030*/ 	.string	"-v  -suppress-debug-info  -lineinfo  -arch sm_100a "



//--------------------- .note.nv.cuver            --------------------------
	.section	.note.nv.cuver,"",@"SHT_NOTE"
	.sectionflags	@"SHF_NOTE_NV_CUVER"
        /*0018*/ 	.short	0x0001
        /*001a*/ 	.short	0x0064
        /*001c*/ 	.short	0x0001
        /*001e*/ 	.short	0x0000
        /*0020*/ 	.short	0x0001
        /*0022*/ 	.short	0x0000


//--------------------- .nv.info                  --------------------------
	.section	.nv.info,"",@"SHT_CUDA_INFO"
	.align	4


	//----- nvinfo : EIATTR_REGCOUNT
	.align		4
        /*0000*/ 	.byte	0x04, 0x2f
        /*0002*/ 	.short	(.L_1 - .L_0)
	.align		4
.L_0:
        /*0004*/ 	.word	index@(matmul_kernel)
        /*0008*/ 	.word	0x00000040


	//----- nvinfo : EIATTR_FRAME_SIZE
	.align		4
.L_1:
        /*000c*/ 	.byte	0x04, 0x11
        /*000e*/ 	.short	(.L_3 - .L_2)
	.align		4
.L_2:
        /*0010*/ 	.word	index@(matmul_kernel)
        /*0014*/ 	.word	0x00000448


	//----- nvinfo : EIATTR_MIN_STACK_SIZE
	.align		4
.L_3:
        /*0018*/ 	.byte	0x04, 0x12
        /*001a*/ 	.short	(.L_5 - .L_4)
	.align		4
.L_4:
        /*001c*/ 	.word	index@(matmul_kernel)
        /*0020*/ 	.word	0x00000448
.L_5:


//--------------------- .nv.info.matmul_kernel    --------------------------
	.section	.nv.info.matmul_kernel,"",@"SHT_CUDA_INFO"
	.sectionflags	@""
	.align	4


	//----- nvinfo : EIATTR_CUDA_API_VERSION
	.align		4
        /*0000*/ 	.byte	0x04, 0x37
        /*0002*/ 	.short	(.L_7 - .L_6)
.L_6:
        /*0004*/ 	.word	0x00000081


	//----- nvinfo : EIATTR_KPARAM_INFO
	.align		4
.L_7:
        /*0008*/ 	.byte	0x04, 0x17
        /*000a*/ 	.short	(.L_9 - .L_8)
.L_8:
        /*000c*/ 	.word	0x00000000
        /*0010*/ 	.short	0x000d
        /*0012*/ 	.short	0x0048
        /*0014*/ 	.byte	0x00, 0xf4, 0x21, 0x00


	//----- nvinfo : EIATTR_KPARAM_INFO
	.align		4
.L_9:
        /*0018*/ 	.byte	0x04, 0x17
        /*001a*/ 	.short	(.L_11 - .L_10)
.L_10:
        /*001c*/ 	.word	0x00000000
        /*0020*/ 	.short	0x000c
        /*0022*/ 	.short	0x0040
        /*0024*/ 	.byte	0x00, 0xf4, 0x21, 0x00


	//----- nvinfo : EIATTR_KPARAM_INFO
	.align		4
.L_11:
        /*0028*/ 	.byte	0x04, 0x17
        /*002a*/ 	.short	(.L_13 - .L_12)
.L_12:
        /*002c*/ 	.word	0x00000000
        /*0030*/ 	.short	0x000b
        /*0032*/ 	.short	0x0038
        /*0034*/ 	.byte	0x00, 0xf0, 0x11, 0x00


	//----- nvinfo : EIATTR_KPARAM_INFO
	.align		4
.L_13:
        /*0038*/ 	.byte	0x04, 0x17
        /*003a*/ 	.short	(.L_15 - .L_14)
.L_14:
        /*003c*/ 	.word	0x00000000
        /*0040*/ 	.short	0x000a
        /*0042*/ 	.short	0x0034
        /*0044*/ 	.byte	0x00, 0xf0, 0x11, 0x00


	//----- nvinfo : EIATTR_KPARAM_INFO
	.align		4
.L_15:
        /*0048*/ 	.byte	0x04, 0x17
        /*004a*/ 	.short	(.L_17 - .L_16)
.L_16:
        /*004c*/ 	.word	0x00000000
        /*0050*/ 	.short	0x0009
        /*0052*/ 	.short	0x0030
        /*0054*/ 	.byte	0x00, 0xf0, 0x11, 0x00


	//----- nvinfo : EIATTR_KPARAM_INFO
	.align		4
.L_17:
        /*0058*/ 	.byte	0x04, 0x17
        /*005a*/ 	.short	(.L_19 - .L_18)
.L_18:
        /*005c*/ 	.word	0x00000000
        /*0060*/ 	.short	0x0008
        /*0062*/ 	.short	0x002c
        /*0064*/ 	.byte	0x00, 0xf0, 0x11, 0x00


	//----- nvinfo : EIATTR_KPARAM_INFO
	.align		4
.L_19:
        /*0068*/ 	.byte	0x04, 0x17
        /*006a*/ 	.short	(.L_21 - .L_20)
.L_20:
        /*006c*/ 	.word	0x00000000
        /*0070*/ 	.short	0x0007
        /*0072*/ 	.short	0x0028
        /*0074*/ 	.byte	0x00, 0xf0, 0x11, 0x00


	//----- nvinfo : EIATTR_KPARAM_INFO
	.align		4
.L_21:
        /*0078*/ 	.byte	0x04, 0x17
        /*007a*/ 	.short	(.L_23 - .L_22)
.L_22:
        /*007c*/ 	.word	0x00000000
        /*0080*/ 	.short	0x0006
        /*0082*/ 	.short	0x0024
        /*0084*/ 	.byte	0x00, 0xf0, 0x11, 0x00


	//----- nvinfo : EIATTR_KPARAM_INFO
	.align		4
.L_23:
        /*0088*/ 	.byte	0x04, 0x17
        /*008a*/ 	.short	(.L_25 - .L_24)
.L_24:
        /*008c*/ 	.word	0x00000000
        /*0090*/ 	.short	0x0005
        /*0092*/ 	.short	0x0020
        /*0094*/ 	.byte	0x00, 0xf0, 0x11, 0x00


	//----- nvinfo : EIATTR_KPARAM_INFO
	.align		4
.L_25:
        /*0098*/ 	.byte	0x04, 0x17
        /*009a*/ 	.short	(.L_27 - .L_26)
.L_26:
        /*009c*/ 	.word	0x00000000
        /*00a0*/ 	.short	0x0004
        /*00a2*/ 	.short	0x001c
        /*00a4*/ 	.byte	0x00, 0xf0, 0x11, 0x00


	//----- nvinfo : EIATTR_KPARAM_INFO
	.align		4
.L_27:
        /*00a8*/ 	.byte	0x04, 0x17
        /*00aa*/ 	.short	(.L_29 - .L_28)
.L_28:
        /*00ac*/ 	.word	0x00000000
        /*00b0*/ 	.short	0x0003
        /*00b2*/ 	.short	0x0018
        /*00b4*/ 	.byte	0x00, 0xf0, 0x11, 0x00


	//----- nvinfo : EIATTR_KPARAM_INFO
	.align		4
.L_29:
        /*00b8*/ 	.byte	0x04, 0x17
        /*00ba*/ 	.short	(.L_31 - .L_30)
.L_30:
        /*00bc*/ 	.word	0x00000000
        /*00c0*/ 	.short	0x0002
        /*00c2*/ 	.short	0x0010
        /*00c4*/ 	.byte	0x00, 0xf4, 0x21, 0x00


	//----- nvinfo : EIATTR_KPARAM_INFO
	.align		4
.L_31:
        /*00c8*/ 	.byte	0x04, 0x17
        /*00ca*/ 	.short	(.L_33 - .L_32)
.L_32:
        /*00cc*/ 	.word	0x00000000
        /*00d0*/ 	.short	0x0001
        /*00d2*/ 	.short	0x0008
        /*00d4*/ 	.byte	0x00, 0xf4, 0x21, 0x00


	//----- nvinfo : EIATTR_KPARAM_INFO
	.align		4
.L_33:
        /*00d8*/ 	.byte	0x04, 0x17
        /*00da*/ 	.short	(.L_35 - .L_34)
.L_34:
        /*00dc*/ 	.word	0x00000000
        /*00e0*/ 	.short	0x0000
        /*00e2*/ 	.short	0x0000
        /*00e4*/ 	.byte	0x00, 0xf4, 0x21, 0x00


	//----- nvinfo : EIATTR_SPARSE_MMA_MASK
	.align		4
.L_35:
        /*00e8*/ 	.byte	0x03, 0x50
        /*00ea*/ 	.short	0x0000


	//----- nvinfo : EIATTR_MAXREG_COUNT
	.align		4
        /*00ec*/ 	.byte	0x03, 0x1b
        /*00ee*/ 	.short	0x0080


	//----- nvinfo : EIATTR_NUM_BARRIERS
	.align		4
        /*00f0*/ 	.byte	0x02, 0x4c
        /*00f2*/ 	.byte	0x01
	.zero		1


	//----- nvinfo : EIATTR_ANNOTATIONS
	.align		4
        /*00f4*/ 	.byte	0x04, 0x55
        /*00f6*/ 	.short	(.L_37 - .L_36)


	//   ....[0]....
.L_36:
        /*00f8*/ 	.word	0x00000001
        /*00fc*/ 	.byte	0x20, 0x05, 0x00, 0x00, 0x01, 0x00, 0x00, 0x00, 0x40, 0x05, 0x00, 0x00, 0x01, 0x00, 0x00, 0x00
        /* <DEDUP_REMOVED lines=376> */
        /*188c*/ 	.byte	0x50, 0xc7, 0x00, 0x00


	//----- nvinfo : EIATTR_VRC_CTA_INIT_COUNT
	.align		4
.L_37:
        /*1890*/ 	.byte	0x02, 0x4a
	.zero		1
	.zero		1


	//----- nvinfo : EIATTR_EXIT_INSTR_OFFSETS
	.align		4
        /*1894*/ 	.byte	0x04, 0x1c
        /*1896*/ 	.short	(.L_39 - .L_38)


	//   ....[0]....
.L_38:
        /*1898*/ 	.word	0x0000dde0


	//   ....[1]....
        /*189c*/ 	.word	0x0000de00


	//----- nvinfo : EIATTR_REQNTID
	.align		4
.L_39:
        /*18a0*/ 	.byte	0x04, 0x10
        /*18a2*/ 	.short	(.L_41 - .L_40)
.L_40:
        /*18a4*/ 	.word	0x00000200
        /*18a8*/ 	.word	0x00000001
        /*18ac*/ 	.word	0x00000001


	//----- nvinfo : EIATTR_CBANK_PARAM_SIZE
	.align		4
.L_41:
        /*18b0*/ 	.byte	0x03, 0x19
        /*18b2*/ 	.short	0x0050


	//----- nvinfo : EIATTR_PARAM_CBANK
	.align		4
        /*18b4*/ 	.byte	0x04, 0x0a
        /*18b6*/ 	.short	(.L_43 - .L_42)
	.align		4
.L_42:
        /*18b8*/ 	.word	index@(.nv.constant0.matmul_kernel)
        /*18bc*/ 	.short	0x0380
        /*18be*/ 	.short	0x0050


	//----- nvinfo : EIATTR_SW_WAR
	.align		4
.L_43:
        /*18c0*/ 	.byte	0x04, 0x36
        /*18c2*/ 	.short	(.L_45 - .L_44)
.L_44:
        /*18c4*/ 	.word	0x00000008
.L_45:


//--------------------- .nv.compat                --------------------------
	.section	.nv.compat,"",@"SHT_CUDA_COMPAT_INFO"
	.align	4
        /*0000*/ 	.byte	0x02, 0x02, 0x02, 0x00, 0x02, 0x05, 0x05, 0x00, 0x02, 0x03, 0x00, 0x00, 0x02, 0x06, 0x01, 0x00


//--------------------- .nv.callgraph             --------------------------
	.section	.nv.callgraph,"",@"SHT_CUDA_CALLGRAPH"
	.align	4
	.sectionentsize	8
	.align		4
        /*0000*/ 	.word	0x00000000
	.align		4
        /*0004*/ 	.word	0xffffffff
	.align		4
        /*0008*/ 	.word	0x00000000
	.align		4
        /*000c*/ 	.word	0xfffffffe
	.align		4
        /*0010*/ 	.word	0x00000000
	.align		4
        /*0014*/ 	.word	0xfffffffd
	.align		4
        /*0018*/ 	.word	0x00000000
	.align		4
        /*001c*/ 	.word	0xfffffffc


//--------------------- .text.matmul_kernel       --------------------------
	.section	.text.matmul_kernel,"ax",@progbits
	.align	128
        .global         matmul_kernel
        .type           matmul_kernel,@function
        .size           matmul_kernel,(.L_x_4 - matmul_kernel)
        .other          matmul_kernel,@"STO_CUDA_ENTRY STV_DEFAULT"
matmul_kernel:
.text.matmul_kernel:
[----:B------:R-:W0:Y:S08]  /*0000*/  LDC R1, c[0x0][0x37c] ;  /* 0x0000df00ff017b82 */ /* 0x000e300000000800 */
[----:B------:R-:W1:Y:S01]  /*0010*/  LDC.64 R4, c[0x0][0x398] ;  /* 0x0000e600ff047b82 */ /* 0x000e620000000a00 */
[----:B------:R-:W2:Y:S01]  /*0020*/  S2R R7, SR_CTAID.X ;  /* 0x0000000000077919 */ /* 0x000ea20000002500 */
[----:B------:R-:W3:Y:S01]  /*0030*/  LDCU UR4, c[0x0][0x3a0] ;  /* 0x00007400ff0477ac */ /* 0x000ee20008000800 */
[----:B0-----:R-:W-:Y:S01]  /*0040*/  VIADD R1, R1, 0xfffffbb8 ;  /* 0xfffffbb801017836 */ /* 0x001fe20000000000 */
[----:B------:R-:W0:Y:S01]  /*0050*/  S2R R14, SR_TID.X ;  /* 0x00000000000e7919 */ /* 0x000e220000002100 */
[----:B------:R-:W4:Y:S01]  /*0060*/  LDCU.64 UR6, c[0x0][0x358] ;  /* 0x00006b00ff0677ac */ /* 0x000f220008000a00 */
[----:B------:R-:W0:Y:S01]  /*0070*/  LDCU UR19, c[0x0][0x3a0] ;  /* 0x00007400ff1377ac */ /* 0x000e220008000800 */
[----:B---3--:R-:W-:Y:S01]  /*0080*/  UIADD3 UR4, UPT, UPT, UR4, 0x7f, URZ ;  /* 0x0000007f04047890 */ /* 0x008fe2000fffe0ff */
[----:B-1----:R-:W-:-:S03]  /*0090*/  VIADD R0, R5, 0xff ;  /* 0x000000ff05007836 */ /* 0x002fc60000000000 */
[----:B------:R-:W-:Y:S02]  /*00a0*/  UISETP.GT.AND UP0, UPT, UR4, 0x7f, UPT ;  /* 0x0000007f0400788c */ /* 0x000fe4000bf04270 */
[----:B------:R-:W-:-:S04]  /*00b0*/  SHF.R.S32.HI R3, RZ, 0x1f, R0 ;  /* 0x0000001fff037819 */ /* 0x000fc80000011400 */
[----:B------:R-:W-:Y:S02]  /*00c0*/  LEA.HI R3, R3, R0, RZ, 0x8 ;  /* 0x0000000003037211 */ /* 0x000fe400078f40ff */
[----:B--2---:R-:W-:Y:S02]  /*00d0*/  IABS R10, R7 ;  /* 0x00000007000a7213 */ /* 0x004fe40000000000 */
[----:B------:R-:W-:-:S05]  /*00e0*/  SHF.R.S32.HI R3, RZ, 0x8, R3 ;  /* 0x00000008ff037819 */ /* 0x000fca0000011403 */
[----:B------:R-:W-:-:S05]  /*00f0*/  IMAD.SHL.U32 R6, R3, 0x8, RZ ;  /* 0x0000000803067824 */ /* 0x000fca00078e00ff */
[-C--:B------:R-:W-:Y:S02]  /*0100*/  IABS R9, R6.reuse ;  /* 0x0000000600097213 */ /* 0x080fe40000000000 */
[----:B------:R-:W-:Y:S02]  /*0110*/  IABS R12, R6 ;  /* 0x00000006000c7213 */ /* 0x000fe40000000000 */
[----:B------:R-:W1:Y:S08]  /*0120*/  I2F.RP R0, R9 ;  /* 0x0000000900007306 */ /* 0x000e700000209400 */
[----:B-1----:R-:W1:Y:S02]  /*0130*/  MUFU.RCP R0, R0 ;  /* 0x0000000000007308 */ /* 0x002e640000001000 */
[----:B-1----:R-:W-:-:S02]  /*0140*/  VIADD R2, R0, 0xffffffe ;  /* 0x0ffffffe00027836 */ /* 0x002fc40000000000 */
[----:B------:R-:W-:-:S04]  /*0150*/  IMAD.MOV R0, RZ, RZ, -R12 ;  /* 0x000000ffff007224 */ /* 0x000fc800078e0a0c */
[----:B------:R1:W2:Y:S02]  /*0160*/  F2I.FTZ.U32.TRUNC.NTZ R3, R2 ;  /* 0x0000000200037305 */ /* 0x0002a4000021f000 */
[----:B-1----:R-:W-:Y:S02]  /*0170*/  IMAD.MOV.U32 R2, RZ, RZ, RZ ;  /* 0x000000ffff027224 */ /* 0x002fe400078e00ff */
[----:B--2---:R-:W-:-:S04]  /*0180*/  IMAD.MOV R8, RZ, RZ, -R3 ;  /* 0x000000ffff087224 */ /* 0x004fc800078e0a03 */
[----:B------:R-:W-:Y:S02]  /*0190*/  IMAD R11, R8, R9, RZ ;  /* 0x00000009080b7224 */ /* 0x000fe400078e02ff */
[----:B------:R-:W-:Y:S02]  /*01a0*/  IMAD.MOV.U32 R8, RZ, RZ, R10 ;  /* 0x000000ffff087224 */ /* 0x000fe400078e000a */
[----:B------:R-:W-:-:S06]  /*01b0*/  IMAD.HI.U32 R3, R3, R11, R2 ;  /* 0x0000000b03037227 */ /* 0x000fcc00078e0002 */
[----:B------:R-:W-:-:S04]  /*01c0*/  IMAD.HI.U32 R3, R3, R8, RZ ;  /* 0x0000000803037227 */ /* 0x000fc800078e00ff */
[----:B------:R-:W-:-:S05]  /*01d0*/  IMAD R0, R3, R0, R8 ;  /* 0x0000000003007224 */ /* 0x000fca00078e0208 */
[----:B------:R-:W-:-:S13]  /*01e0*/  ISETP.GT.U32.AND P1, PT, R9, R0, PT ;  /* 0x000000000900720c */ /* 0x000fda0003f24070 */
[----:B------:R-:W-:Y:S02]  /*01f0*/  @!P1 IMAD.IADD R0, R0, 0x1, -R9 ;  /* 0x0000000100009824 */ /* 0x000fe400078e0a09 */
[----:B------:R-:W-:Y:S01]  /*0200*/  @!P1 VIADD R3, R3, 0x1 ;  /* 0x0000000103039836 */ /* 0x000fe20000000000 */
[----:B------:R-:W-:Y:S02]  /*0210*/  ISETP.NE.AND P1, PT, R6, RZ, PT ;  /* 0x000000ff0600720c */ /* 0x000fe40003f25270 */
[----:B------:R-:W-:Y:S02]  /*0220*/  ISETP.GE.U32.AND P0, PT, R0, R9, PT ;  /* 0x000000090000720c */ /* 0x000fe40003f06070 */
[----:B------:R-:W-:-:S04]  /*0230*/  LOP3.LUT R0, R7, R6, RZ, 0x3c, !PT ;  /* 0x0000000607007212 */ /* 0x000fc800078e3cff */
[----:B------:R-:W-:Y:S01]  /*0240*/  ISETP.GE.AND P2, PT, R0, RZ, PT ;  /* 0x000000ff0000720c */ /* 0x000fe20003f46270 */
[----:B------:R-:W-:-:S06]  /*0250*/  VIADD R0, R4, 0x3f ;  /* 0x0000003f04007836 */ /* 0x000fcc0000000000 */
[----:B------:R-:W-:-:S04]  /*0260*/  @P0 VIADD R3, R3, 0x1 ;  /* 0x0000000103030836 */ /* 0x000fc80000000000 */
[----:B------:R-:W-:Y:S01]  /*0270*/  IMAD.MOV.U32 R2, RZ, RZ, R3 ;  /* 0x000000ffff027224 */ /* 0x000fe200078e0003 */
[----:B------:R-:W-:-:S03]  /*0280*/  SHF.R.S32.HI R3, RZ, 0x1f, R0 ;  /* 0x0000001fff037819 */ /* 0x000fc60000011400 */
[----:B------:R-:W-:Y:S01]  /*0290*/  @!P2 IMAD.MOV R2, RZ, RZ, -R2 ;  /* 0x000000ffff02a224 */ /* 0x000fe200078e0a02 */
[----:B------:R-:W-:Y:S02]  /*02a0*/  @!P1 LOP3.LUT R2, RZ, R6, RZ, 0x33, !PT ;  /* 0x00000006ff029212 */ /* 0x000fe400078e33ff */
[----:B------:R-:W-:-:S03]  /*02b0*/  LEA.HI R3, R3, R0, RZ, 0x6 ;  /* 0x0000000003037211 */ /* 0x000fc600078f30ff */
[----:B------:R-:W-:Y:S02]  /*02c0*/  IMAD.SHL.U32 R8, R2, 0x8, RZ ;  /* 0x0000000802087824 */ /* 0x000fe400078e00ff */
[----:B------:R-:W-:-:S03]  /*02d0*/  IMAD.MOV R2, RZ, RZ, -R2 ;  /* 0x000000ffff027224 */ /* 0x000fc600078e0a02 */
[----:B------:R-:W-:Y:S01]  /*02e0*/  LEA.HI.SX32 R3, R3, -R8, 0x1a ;  /* 0x8000000803037211 */ /* 0x000fe200078fd2ff */
[----:B------:R-:W-:-:S03]  /*02f0*/  IMAD R6, R6, R2, R7 ;  /* 0x0000000206067224 */ /* 0x000fc600078e0207 */
[----:B------:R-:W-:Y:S02]  /*0300*/  VIMNMX R13, PT, PT, R3, 0x8, PT ;  /* 0x00000008030d7848 */ /* 0x000fe40003fe0100 */
[----:B------:R-:W-:Y:S02]  /*0310*/  IABS R11, R6 ;  /* 0x00000006000b7213 */ /* 0x000fe40000000000 */
[----:B------:R-:W-:-:S04]  /*0320*/  IABS R9, R13 ;  /* 0x0000000d00097213 */ /* 0x000fc80000000000 */
[----:B------:R-:W1:Y:S08]  /*0330*/  I2F.RP R0, R9 ;  /* 0x0000000900007306 */ /* 0x000e700000209400 */
[----:B-1----:R-:W1:Y:S02]  /*0340*/  MUFU.RCP R0, R0 ;  /* 0x0000000000007308 */ /* 0x002e640000001000 */
[----:B-1----:R-:W-:-:S06]  /*0350*/  VIADD R3, R0, 0xffffffe ;  /* 0x0ffffffe00037836 */ /* 0x002fcc0000000000 */
[----:B------:R-:W1:Y:S02]  /*0360*/  F2I.FTZ.U32.TRUNC.NTZ R3, R3 ;  /* 0x0000000300037305 */ /* 0x000e64000021f000 */
[----:B-1----:R-:W-:-:S04]  /*0370*/  IMAD.MOV R10, RZ, RZ, -R3 ;  /* 0x000000ffff0a7224 */ /* 0x002fc800078e0a03 */
[----:B------:R-:W-:Y:S01]  /*0380*/  IMAD.MOV.U32 R2, RZ, RZ, R10 ;  /* 0x000000ffff027224 */ /* 0x000fe200078e000a */
[----:B------:R-:W-:-:S03]  /*0390*/  IABS R10, R13 ;  /* 0x0000000d000a7213 */ /* 0x000fc60000000000 */
[----:B------:R-:W-:Y:S02]  /*03a0*/  IMAD R7, R2, R9, RZ ;  /* 0x0000000902077224 */ /* 0x000fe400078e02ff */
[----:B------:R-:W-:Y:S02]  /*03b0*/  IMAD.MOV.U32 R2, RZ, RZ, RZ ;  /* 0x000000ffff027224 */ /* 0x000fe400078e00ff */
[----:B------:R-:W-:Y:S02]  /*03c0*/  IMAD.MOV R0, RZ, RZ, -R10 ;  /* 0x000000ffff007224 */ /* 0x000fe400078e0a0a */
[----:B------:R-:W-:Y:S01]  /*03d0*/  IMAD.HI.U32 R2, R3, R7, R2 ;  /* 0x0000000703027227 */ /* 0x000fe200078e0002 */
[----:B0-----:R-:W-:-:S05]  /*03e0*/  LOP3.LUT R3, R14, 0x3f, RZ, 0xc0, !PT ;  /* 0x0000003f0e037812 */ /* 0x001fca00078ec0ff */
        /* <DEDUP_REMOVED lines=8> */
[----:B------:R-:W-:-:S07]  /*0470*/  ISETP.GE.AND P2, PT, R0, RZ, PT ;  /* 0x000000ff0000720c */ /* 0x000fce0003f46270 */
[----:B------:R-:W-:-:S06]  /*0480*/  @P0 VIADD R2, R2, 0x1 ;  /* 0x0000000102020836 */ /* 0x000fcc0000000000 */
[----:B------:R-:W-:Y:S01]  /*0490*/  @!P2 IMAD.MOV R2, RZ, RZ, -R2 ;  /* 0x000000ffff02a224 */ /* 0x000fe200078e0a02 */
[----:B------:R-:W-:-:S05]  /*04a0*/  @!P1 LOP3.LUT R2, RZ, R13, RZ, 0x33, !PT ;  /* 0x0000000dff029212 */ /* 0x000fca00078e33ff */
[----:B------:R-:W-:Y:S02]  /*04b0*/  IMAD.MOV R0, RZ, RZ, -R2 ;  /* 0x000000ffff007224 */ /* 0x000fe400078e0a02 */
[----:B------:R-:W-:Y:S02]  /*04c0*/  IMAD.SHL.U32 R41, R2, 0x100, RZ ;  /* 0x0000010002297824 */ /* 0x000fe400078e00ff */
[----:B------:R-:W-:-:S04]  /*04d0*/  IMAD R0, R13, R0, R6 ;  /* 0x000000000d007224 */ /* 0x000fc800078e0206 */
[----:B------:R-:W-:-:S04]  /*04e0*/  IMAD.IADD R0, R8, 0x1, R0 ;  /* 0x0000000108007824 */ /* 0x000fc800078e0200 */
[----:B------:R-:W-:Y:S01]  /*04f0*/  IMAD R40, R0, 0x40, R3 ;  /* 0x0000004000287824 */ /* 0x000fe200078e0203 */
[----:B------:R-:W-:Y:S02]  /*0500*/  SHF.R.U32.HI R3, RZ, 0x6, R14 ;  /* 0x00000006ff037819 */ /* 0x000fe4000001160e */
[----:B------:R-:W-:Y:S02]  /*0510*/  LOP3.LUT R0, R14, 0x180, RZ, 0xc0, !PT ;  /* 0x000001800e007812 */ /* 0x000fe400078ec0ff */
[----:B------:R0:W-:Y:S01]  /*0520*/  STL [R1+0x334], R40 ;  /* 0x0003342801007387 */ /* 0x0001e20000100800 */
[----:B------:R-:W-:-:S03]  /*0530*/  SGXT.U32 R3, R3, 0x3 ;  /* 0x000000030303781a */ /* 0x000fc60000000000 */
[----:B------:R0:W-:Y:S01]  /*0540*/  STL [R1+0x330], R41 ;  /* 0x0003302901007387 */ /* 0x0001e20000100800 */
[C---:B------:R-:W-:Y:S02]  /*0550*/  LOP3.LUT R8, R3.reuse, 0x10, RZ, 0xfc, !PT ;  /* 0x0000001003087812 */ /* 0x040fe400078efcff */
[C---:B------:R-:W-:Y:S02]  /*0560*/  LOP3.LUT R7, R3.reuse, 0x20, RZ, 0xfc, !PT ;  /* 0x0000002003077812 */ /* 0x040fe400078efcff */
[C---:B------:R-:W-:Y:S02]  /*0570*/  LOP3.LUT R6, R3.reuse, 0x30, RZ, 0xfc, !PT ;  /* 0x0000003003067812 */ /* 0x040fe400078efcff */
[C---:B------:R-:W-:Y:S02]  /*0580*/  LOP3.LUT R8, R3.reuse, 0x40, RZ, 0xfc, !PT ;  /* 0x0000004003087812 */ /* 0x040fe400078efcff */
[C---:B------:R-:W-:Y:S02]  /*0590*/  LOP3.LUT R7, R3.reuse, 0x50, RZ, 0xfc, !PT ;  /* 0x0000005003077812 */ /* 0x040fe400078efcff */
[----:B------:R-:W-:-:S02]  /*05a0*/  LOP3.LUT R6, R3, 0x60, RZ, 0xfc, !PT ;  /* 0x0000006003067812 */ /* 0x000fc400078efcff */
[----:B------:R-:W-:Y:S01]  /*05b0*/  LOP3.LUT R3, R3, 0x70, RZ, 0xfc, !PT ;  /* 0x0000007003037812 */ /* 0x000fe200078efcff */
[----:B0---4-:R-:W-:Y:S06]  /*05c0*/  BRA.U UP0, `(.L_x_0) ;  /* 0x00000001004c7547 */ /* 0x011fec000b800000 */
[----:B------:R-:W-:Y:S01]  /*05d0*/  IMAD.SHL.U32 R0, R14, 0x20, RZ ;  /* 0x000000200e007824 */ /* 0x000fe200078e00ff */
[----:B------:R-:W-:Y:S02]  /*05e0*/  CS2R R28, SRZ ;  /* 0x00000000001c7805 */ /* 0x000fe4000001ff00 */
[----:B------:R-:W-:Y:S02]  /*05f0*/  CS2R R30, SRZ ;  /* 0x00000000001e7805 */ /* 0x000fe4000001ff00 */
[----:B------:R-:W-:Y:S02]  /*0600*/  CS2R R8, SRZ ;  /* 0x0000000000087805 */ /* 0x000fe4000001ff00 */
[----:B------:R-:W-:Y:S01]  /*0610*/  CS2R R10, SRZ ;  /* 0x00000000000a7805 */ /* 0x000fe2000001ff00 */
[----:B------:R1:W-:Y:S01]  /*0620*/  STL [R1+0x338], R0 ;  /* 0x0003380001007387 */ /* 0x0003e20000100800 */
[----:B------:R-:W-:Y:S02]  /*0630*/  CS2R R20, SRZ ;  /* 0x0000000000147805 */ /* 0x000fe4000001ff00 */
[----:B------:R-:W-:-:S02]  /*0640*/  CS2R R22, SRZ ;  /* 0x0000000000167805 */ /* 0x000fc4000001ff00 */
[----:B------:R-:W-:Y:S02]  /*0650*/  CS2R R16, SRZ ;  /* 0x0000000000107805 */ /* 0x000fe4000001ff00 */
[----:B------:R-:W-:Y:S02]  /*0660*/  CS2R R18, SRZ ;  /* 0x0000000000127805 */ /* 0x000fe4000001ff00 */
[----:B------:R-:W-:Y:S02]  /*0670*/  CS2R R12, SRZ ;  /* 0x00000000000c7805 */ /* 0x000fe4000001ff00 */
[----:B------:R-:W-:Y:S02]  /*0680*/  CS2R R14, SRZ ;  /* 0x00000000000e7805 */ /* 0x000fe4000001ff00 */
[----:B------:R-:W-:Y:S02]  /*0690*/  CS2R R24, SRZ ;  /* 0x0000000000187805 */ /* 0x000fe4000001ff00 */
[----:B------:R-:W-:-:S02]  /*06a0*/  CS2R R26, SRZ ;  /* 0x00000000001a7805 */ /* 0x000fc4000001ff00 */
[----:B------:R-:W-:Y:S02]  /*06b0*/  CS2R R32, SRZ ;  /* 0x0000000000207805 */ /* 0x000fe4000001ff00 */
[----:B------:R-:W-:Y:S02]  /*06c0*/  CS2R R34, SRZ ;  /* 0x0000000000227805 */ /* 0x000fe4000001ff00 */
[----:B------:R-:W-:Y:S02]  /*06d0*/  CS2R R36, SRZ ;  /* 0x0000000000247805 */ /* 0x000fe4000001ff00 */
[----:B------:R-:W-:Y:S01]  /*06e0*/  CS2R R38, SRZ ;  /* 0x0000000000267805 */ /* 0x000fe2000001ff00 */
[----:B-1----:R-:W-:Y:S06]  /*06f0*/  BRA `(.L_x_1) ;  /* 0x000000bc00f07947 */ /* 0x002fec0003800000 */
.L_x_0:
[----:B------:R-:W-:Y:S01]  /*0700*/  IABS R2, R4 ;  /* 0x0000000400027213 */ /* 0x000fe20000000000 */
[----:B------:R0:W-:Y:S01]  /*0710*/  STL [R1+0x350], R5 ;  /* 0x0003500501007387 */ /* 0x0001e20000100800 */
[----:B------:R-:W-:Y:S01]  /*0720*/  IABS R3, R5 ;  /* 0x0000000500037213 */ /* 0x000fe20000000000 */
[----:B------:R-:W1:Y:S01]  /*0730*/  LDCU UR5, c[0x0][0x3b0] ;  /* 0x00007600ff0577ac */ /* 0x000e620008000800 */
[----:B------:R-:W2:Y:S01]  /*0740*/  I2F.RP R9, R2 ;  /* 0x0000000200097306 */ /* 0x000ea20000209400 */
[----:B------:R-:W-:Y:S02]  /*0750*/  LEA.HI R0, R0, R41, RZ, 0x19 ;  /* 0x0000002900007211 */ /* 0x000fe400078fc8ff */
[----:B------:R-:W-:Y:S01]  /*0760*/  ISETP.GE.AND P2, PT, R40, RZ, PT ;  /* 0x000000ff2800720c */ /* 0x000fe20003f46270 */
[----:B------:R-:W3:Y:S01]  /*0770*/  LDCU.128 UR8, c[0x0][0x380] ;  /* 0x00007000ff0877ac */ /* 0x000ee20008000c00 */
[----:B------:R-:W-:Y:S01]  /*0780*/  ISETP.NE.AND P5, PT, R4, RZ, PT ;  /* 0x000000ff0400720c */ /* 0x000fe20003fa5270 */
[----:B------:R-:W-:-:S02]  /*0790*/  VIADD R14, R0, 0xfc ;  /* 0x000000fc000e7836 */ /* 0x000fc40000000000 */
[----:B------:R-:W4:Y:S01]  /*07a0*/  I2F.RP R8, R3 ;  /* 0x0000000300087306 */ /* 0x000f220000209400 */
[C---:B------:R-:W-:Y:S01]  /*07b0*/  VIADD R15, R0.reuse, 0xf8 ;  /* 0x000000f8000f7836 */ /* 0x040fe20000000000 */
[----:B------:R-:W5:Y:S01]  /*07c0*/  LDCU UR20, c[0x0][0x3a4] ;  /* 0x00007480ff1477ac */ /* 0x000f620008000800 */
[----:B------:R-:W-:Y:S01]  /*07d0*/  VIADD R17, R0, 0xf4 ;  /* 0x000000f400117836 */ /* 0x000fe20000000000 */
[----:B------:R-:W-:Y:S01]  /*07e0*/  ISETP.GE.AND P4, PT, R14, RZ, PT ;  /* 0x000000ff0e00720c */ /* 0x000fe20003f86270 */
[C---:B------:R-:W-:Y:S01]  /*07f0*/  VIADD R23, R0.reuse, 0xe8 ;  /* 0x000000e800177836 */ /* 0x040fe20000000000 */
[----:B------:R-:W0:Y:S01]  /*0800*/  LDCU UR75, c[0x0][0x3a8] ;  /* 0x00007500ff4b77ac */ /* 0x000e220008000800 */
[C---:B------:R-:W-:Y:S01]  /*0810*/  VIADD R19, R0.reuse, 0xdc ;  /* 0x000000dc00137836 */ /* 0x040fe20000000000 */
[----:B--2---:R-:W2:Y:S01]  /*0820*/  MUFU.RCP R9, R9 ;  /* 0x0000000900097308 */ /* 0x004ea20000001000 */
[C---:B------:R-:W-:Y:S01]  /*0830*/  VIADD R21, R0.reuse, 0xe0 ;  /* 0x000000e000157836 */ /* 0x040fe20000000000 */
[----:B------:R-:W-:Y:S01]  /*0840*/  IABS R20, R23 ;  /* 0x0000001700147213 */ /* 0x000fe20000000000 */
[C---:B------:R-:W-:Y:S01]  /*0850*/  VIADD R52, R0.reuse, 0x48 ;  /* 0x0000004800347836 */ /* 0x040fe20000000000 */
[----:B------:R-:W0:Y:S01]  /*0860*/  LDCU UR76, c[0x0][0x3ac] ;  /* 0x00007580ff4c77ac */ /* 0x000e220008000800 */
[----:B------:R-:W-:-:S03]  /*0870*/  VIADD R53, R0, 0x44 ;  /* 0x0000004400357836 */ /* 0x000fc60000000000 */
[----:B----4-:R-:W4:Y:S01]  /*0880*/  MUFU.RCP R8, R8 ;  /* 0x0000000800087308 */ /* 0x010f220000001000 */
[----:B--2---:R-:W-:Y:S01]  /*0890*/  VIADD R6, R9, 0xffffffe ;  /* 0x0ffffffe09067836 */ /* 0x004fe20000000000 */
[----:B------:R-:W-:Y:S01]  /*08a0*/  IABS R9, R40 ;  /* 0x0000002800097213 */ /* 0x000fe20000000000 */
[----:B------:R-:W-:-:S05]  /*08b0*/  VIADD R40, R0, 0x78 ;  /* 0x0000007800287836 */ /* 0x000fca0000000000 */
[----:B------:R2:W0:Y:S01]  /*08c0*/  F2I.FTZ.U32.TRUNC.NTZ R7, R6 ;  /* 0x0000000600077305 */ /* 0x000422000021f000 */
[----:B----4-:R-:W-:-:S07]  /*08d0*/  VIADD R10, R8, 0xffffffe ;  /* 0x0ffffffe080a7836 */ /* 0x010fce0000000000 */
[----:B------:R4:W1:Y:S01]  /*08e0*/  F2I.FTZ.U32.TRUNC.NTZ R11, R10 ;  /* 0x0000000a000b7305 */ /* 0x000862000021f000 */
[----:B--2---:R-:W-:Y:S02]  /*08f0*/  IMAD.MOV.U32 R6, RZ, RZ, RZ ;  /* 0x000000ffff067224 */ /* 0x004fe400078e00ff */
[----:B0-----:R-:W-:Y:S02]  /*0900*/  IMAD.MOV R13, RZ, RZ, -R7 ;  /* 0x000000ffff0d7224 */ /* 0x001fe400078e0a07 */
[----:B----4-:R-:W-:Y:S02]  /*0910*/  IMAD.MOV.U32 R10, RZ, RZ, RZ ;  /* 0x000000ffff0a7224 */ /* 0x010fe400078e00ff */
[----:B------:R-:W-:-:S04]  /*0920*/  IMAD R13, R13, R2, RZ ;  /* 0x000000020d0d7224 */ /* 0x000fc800078e02ff */
[----:B------:R-:W-:Y:S01]  /*0930*/  IMAD.HI.U32 R7, R7, R13, R6 ;  /* 0x0000000d07077227 */ /* 0x000fe200078e0006 */
[----:B------:R-:W-:-:S03]  /*0940*/  IABS R13, R17 ;  /* 0x00000011000d7213 */ /* 0x000fc60000000000 */
[----:B-1----:R-:W-:Y:S02]  /*0950*/  IMAD.MOV R8, RZ, RZ, -R11 ;  /* 0x000000ffff087224 */ /* 0x002fe400078e0a0b */
[----:B------:R-:W-:-:S04]  /*0960*/  IMAD.HI.U32 R7, R7, R9, RZ ;  /* 0x0000000907077227 */ /* 0x000fc800078e00ff */
[----:B------:R-:W-:Y:S02]  /*0970*/  IMAD.MOV R6, RZ, RZ, -R7 ;  /* 0x000000ffff067224 */ /* 0x000fe400078e0a07 */
[----:B------:R-:W-:Y:S01]  /*0980*/  IMAD R7, R8, R3, RZ ;  /* 0x0000000308077224 */ /* 0x000fe200078e02ff */
[----:B------:R-:W-:Y:S01]  /*0990*/  IABS R8, R14 ;  /* 0x0000000e00087213 */ /* 0x000fe20000000000 */
[C---:B------:R-:W-:Y:S01]  /*09a0*/  IMAD R9, R2.reuse, R6, R9 ;  /* 0x0000000602097224 */ /* 0x040fe200078e0209 */
[----:B------:R-:W-:Y:S01]  /*09b0*/  IABS R14, R21 ;  /* 0x00000015000e7213 */ /* 0x000fe20000000000 */
[----:B------:R-:W-:Y:S01]  /*09c0*/  IMAD.HI.U32 R10, R11, R7, R10 ;  /* 0x000000070b0a7227 */ /* 0x000fe200078e000a */
[----:B------:R-:W-:Y:S02]  /*09d0*/  IABS R11, R15 ;  /* 0x0000000f000b7213 */ /* 0x000fe40000000000 */
[----:B------:R-:W-:-:S03]  /*09e0*/  ISETP.GT.U32.AND P0, PT, R2, R9, PT ;  /* 0x000000090200720c */ /* 0x000fc60003f04070 */
[----:B------:R-:W-:-:S04]  /*09f0*/  IMAD.HI.U32 R6, R10, R8, RZ ;  /* 0x000000080a067227 */ /* 0x000fc800078e00ff */
[----:B------:R-:W-:Y:S02]  /*0a00*/  IMAD.MOV R6, RZ, RZ, -R6 ;  /* 0x000000ffff067224 */ /* 0x000fe400078e0a06 */
[----:B------:R-:W-:-:S04]  /*0a10*/  IMAD.HI.U32 R7, R10, R11, RZ ;  /* 0x0000000b0a077227 */ /* 0x000fc800078e00ff */
[----:B------:R-:W-:Y:S02]  /*0a20*/  IMAD R6, R3, R6, R8 ;  /* 0x0000000603067224 */ /* 0x000fe400078e0208 */
[----:B------:R-:W-:Y:S02]  /*0a30*/  @!P0 IMAD.IADD R9, R9, 0x1, -R2 ;  /* 0x0000000109098824 */ /* 0x000fe400078e0a02 */
[----:B------:R-:W-:Y:S01]  /*0a40*/  IMAD.MOV R12, RZ, RZ, -R7 ;  /* 0x000000ffff0c7224 */ /* 0x000fe200078e0a07 */
[----:B------:R-:W-:Y:S01]  /*0a50*/  ISETP.GT.U32.AND P0, PT, R3, R6, PT ;  /* 0x000000060300720c */ /* 0x000fe20003f04070 */
[----:B------:R-:W-:Y:S01]  /*0a60*/  IMAD.HI.U32 R7, R10, R13, RZ ;  /* 0x0000000d0a077227 */ /* 0x000fe200078e00ff */
[----:B------:R-:W-:-:S03]  /*0a70*/  ISETP.GT.U32.AND P3, PT, R2, R9, PT ;  /* 0x000000090200720c */ /* 0x000fc60003f64070 */
[C---:B------:R-:W-:Y:S02]  /*0a80*/  IMAD R8, R3.reuse, R12, R11 ;  /* 0x0000000c03087224 */ /* 0x040fe400078e020b */
[----:B------:R-:W-:Y:S02]  /*0a90*/  VIADD R11, R0, 0xf0 ;  /* 0x000000f0000b7836 */ /* 0x000fe40000000000 */
[----:B------:R-:W-:Y:S01]  /*0aa0*/  IMAD.MOV R12, RZ, RZ, -R7 ;  /* 0x000000ffff0c7224 */ /* 0x000fe200078e0a07 */
[C---:B------:R-:W-:Y:S02]  /*0ab0*/  ISETP.GT.U32.AND P1, PT, R3.reuse, R8, PT ;  /* 0x000000080300720c */ /* 0x040fe40003f24070 */
[----:B------:R-:W-:Y:S01]  /*0ac0*/  IABS R16, R11 ;  /* 0x0000000b00107213 */ /* 0x000fe20000000000 */
[----:B------:R-:W-:Y:S02]  /*0ad0*/  @!P0 IMAD.IADD R6, R6, 0x1, -R3 ;  /* 0x0000000106068824 */ /* 0x000fe400078e0a03 */
[----:B------:R-:W-:-:S02]  /*0ae0*/  IMAD R12, R3, R12, R13 ;  /* 0x0000000c030c7224 */ /* 0x000fc400078e020d */
[----:B------:R-:W-:Y:S01]  /*0af0*/  IMAD.HI.U32 R7, R10, R16, RZ ;  /* 0x000000100a077227 */ /* 0x000fe200078e00ff */
[C---:B------:R-:W-:Y:S02]  /*0b00*/  ISETP.GT.U32.AND P6, PT, R3.reuse, R6, PT ;  /* 0x000000060300720c */ /* 0x040fe40003fc4070 */
[C---:B------:R-:W-:Y:S01]  /*0b10*/  ISETP.GT.U32.AND P0, PT, R3.reuse, R12, PT ;  /* 0x0000000c0300720c */ /* 0x040fe20003f04070 */
[----:B------:R-:W-:Y:S02]  /*0b20*/  IMAD.MOV R7, RZ, RZ, -R7 ;  /* 0x000000ffff077224 */ /* 0x000fe400078e0a07 */
[--C-:B------:R-:W-:Y:S02]  /*0b30*/  @!P1 IMAD.IADD R8, R8, 0x1, -R3.reuse ;  /* 0x0000000108089824 */ /* 0x100fe400078e0a03 */
[C---:B------:R-:W-:Y:S02]  /*0b40*/  IMAD R16, R3.reuse, R7, R16 ;  /* 0x0000000703107224 */ /* 0x040fe400078e0210 */
[----:B------:R-:W-:Y:S01]  /*0b50*/  VIADD R13, R0, 0xec ;  /* 0x000000ec000d7836 */ /* 0x000fe20000000000 */
[----:B------:R-:W-:Y:S01]  /*0b60*/  ISETP.GT.U32.AND P1, PT, R3, R8, PT ;  /* 0x000000080300720c */ /* 0x000fe20003f24070 */
[----:B------:R-:W-:Y:S01]  /*0b70*/  @!P3 IMAD.IADD R9, R9, 0x1, -R2 ;  /* 0x000000010909b824 */ /* 0x000fe200078e0a02 */
[----:B------:R-:W-:Y:S01]  /*0b80*/  ISETP.GE.AND P3, PT, R17, RZ, PT ;  /* 0x000000ff1100720c */ /* 0x000fe20003f66270 */
[----:B------:R-:W-:Y:S01]  /*0b90*/  @!P6 IMAD.IADD R6, R6, 0x1, -R3 ;  /* 0x000000010606e824 */ /* 0x000fe200078e0a03 */
[----:B------:R-:W-:Y:S01]  /*0ba0*/  ISETP.GT.U32.AND P6, PT, R3, R16, PT ;  /* 0x000000100300720c */ /* 0x000fe20003fc4070 */
[----:B------:R-:W-:Y:S01]  /*0bb0*/  IMAD.MOV.U32 R2, RZ, RZ, R9 ;  /* 0x000000ffff027224 */ /* 0x000fe200078e0009 */
[----:B------:R-:W-:Y:S01]  /*0bc0*/  IABS R18, R13 ;  /* 0x0000000d00127213 */ /* 0x000fe20000000000 */
[----:B------:R-:W-:Y:S01]  /*0bd0*/  @!P0 IMAD.IADD R12, R12, 0x1, -R3 ;  /* 0x000000010c0c8824 */ /* 0x000fe200078e0a03 */
[----:B------:R-:W-:Y:S01]  /*0be0*/  ISETP.GE.AND P0, PT, R13, RZ, PT ;  /* 0x000000ff0d00720c */ /* 0x000fe20003f06270 */
[----:B------:R-:W-:Y:S01]  /*0bf0*/  @!P2 IMAD.MOV R2, RZ, RZ, -R2 ;  /* 0x000000ffff02a224 */ /* 0x000fe200078e0a02 */
[----:B------:R-:W-:Y:S01]  /*0c00*/  @!P5 LOP3.LUT R2, RZ, R4, RZ, 0x33, !PT ;  /* 0x00000004ff02d212 */ /* 0x000fe200078e33ff */
[----:B------:R-:W-:Y:S01]  /*0c10*/  IMAD.HI.U32 R4, R10, R18, RZ ;  /* 0x000000120a047227 */ /* 0x000fe200078e00ff */
[----:B------:R-:W-:-:S02]  /*0c20*/  ISETP.GE.AND P2, PT, R15, RZ, PT ;  /* 0x000000ff0f00720c */ /* 0x000fc40003f46270 */
[----:B------:R-:W-:Y:S01]  /*0c30*/  IABS R15, R19 ;  /* 0x00000013000f7213 */ /* 0x000fe20000000000 */
[--C-:B------:R-:W-:Y:S01]  /*0c40*/  @!P1 IMAD.IADD R8, R8, 0x1, -R3.reuse ;  /* 0x0000000108089824 */ /* 0x100fe200078e0a03 */
[----:B------:R-:W-:Y:S01]  /*0c50*/  ISETP.GT.U32.AND P1, PT, R3, R12, PT ;  /* 0x0000000c0300720c */ /* 0x000fe20003f24070 */
[----:B------:R-:W-:Y:S01]  /*0c60*/  @!P6 IMAD.IADD R16, R16, 0x1, -R3 ;  /* 0x000000011010e824 */ /* 0x000fe200078e0a03 */
[----:B------:R-:W-:Y:S01]  /*0c70*/  ISETP.GE.AND P5, PT, R11, RZ, PT ;  /* 0x000000ff0b00720c */ /* 0x000fe20003fa6270 */
[----:B------:R-:W-:Y:S01]  /*0c80*/  IMAD.MOV R4, RZ, RZ, -R4 ;  /* 0x000000ffff047224 */ /* 0x000fe200078e0a04 */
[----:B------:R0:W-:Y:S01]  /*0c90*/  STL [R1+0x33c], R2 ;  /* 0x00033c0201007387 */ /* 0x0001e20000100800 */
[----:B------:R-:W-:Y:S01]  /*0ca0*/  VIADD R17, R0, 0xe4 ;  /* 0x000000e400117836 */ /* 0x000fe20000000000 */
[C---:B------:R-:W-:Y:S01]  /*0cb0*/  ISETP.GT.U32.AND P6, PT, R3.reuse, R16, PT ;  /* 0x000000100300720c */ /* 0x040fe20003fc4070 */
[----:B------:R-:W-:Y:S02]  /*0cc0*/  IMAD R18, R3, R4, R18 ;  /* 0x0000000403127224 */ /* 0x000fe400078e0212 */
[----:B------:R-:W-:Y:S01]  /*0cd0*/  IMAD.HI.U32 R4, R10, R20, RZ ;  /* 0x000000140a047227 */ /* 0x000fe200078e00ff */
[----:B------:R-:W-:-:S03]  /*0ce0*/  IABS R11, R17 ;  /* 0x00000011000b7213 */ /* 0x000fc60000000000 */
[----:B------:R-:W-:Y:S02]  /*0cf0*/  IMAD.MOV R4, RZ, RZ, -R4 ;  /* 0x000000ffff047224 */ /* 0x000fe400078e0a04 */
[--C-:B------:R-:W-:Y:S01]  /*0d00*/  @!P1 IMAD.IADD R12, R12, 0x1, -R3.reuse ;  /* 0x000000010c0c9824 */ /* 0x100fe200078e0a03 */
[C---:B------:R-:W-:Y:S01]  /*0d10*/  ISETP.GT.U32.AND P1, PT, R3.reuse, R18, PT ;  /* 0x000000120300720c */ /* 0x040fe20003f24070 */
[C---:B------:R-:W-:Y:S02]  /*0d20*/  IMAD R20, R3.reuse, R4, R20 ;  /* 0x0000000403147224 */ /* 0x040fe400078e0214 */
[----:B------:R-:W-:Y:S02]  /*0d30*/  @!P6 IMAD.IADD R16, R16, 0x1, -R3 ;  /* 0x000000011010e824 */ /* 0x000fe400078e0a03 */
[----:B------:R-:W-:Y:S01]  /*0d40*/  IMAD.HI.U32 R9, R10, R15, RZ ;  /* 0x0000000f0a097227 */ /* 0x000fe200078e00ff */
[----:B------:R-:W-:-:S03]  /*0d50*/  ISETP.GT.U32.AND P6, PT, R3, R20, PT ;  /* 0x000000140300720c */ /* 0x000fc60003fc4070 */
[----:B------:R-:W-:Y:S02]  /*0d60*/  IMAD.MOV R22, RZ, RZ, -R9 ;  /* 0x000000ffff167224 */ /* 0x000fe400078e0a09 */
[----:B------:R-:W-:Y:S02]  /*0d70*/  IMAD.MOV.U32 R24, RZ, RZ, R6 ;  /* 0x000000ffff187224 */ /* 0x000fe400078e0006 */
[----:B------:R-:W-:Y:S01]  /*0d80*/  @!P1 IMAD.IADD R18, R18, 0x1, -R3 ;  /* 0x0000000112129824 */ /* 0x000fe200078e0a03 */
[----:B------:R-:W-:Y:S01]  /*0d90*/  ISETP.GE.AND P1, PT, R23, RZ, PT ;  /* 0x000000ff1700720c */ /* 0x000fe20003f26270 */
[----:B------:R-:W-:Y:S02]  /*0da0*/  IMAD.MOV.U32 R5, RZ, RZ, R8 ;  /* 0x000000ffff057224 */ /* 0x000fe400078e0008 */
[----:B------:R-:W-:-:S04]  /*0db0*/  IMAD.HI.U32 R4, R10, R11, RZ ;  /* 0x0000000b0a047227 */ /* 0x000fc800078e00ff */
[----:B------:R-:W-:Y:S01]  /*0dc0*/  @!P6 IMAD.IADD R20, R20, 0x1, -R3 ;  /* 0x000000011414e824 */ /* 0x000fe200078e0a03 */
[C---:B------:R-:W-:Y:S01]  /*0dd0*/  ISETP.GT.U32.AND P6, PT, R3.reuse, R18, PT ;  /* 0x000000120300720c */ /* 0x040fe20003fc4070 */
[----:B------:R-:W-:Y:S02]  /*0de0*/  IMAD R15, R3, R22, R15 ;  /* 0x00000016030f7224 */ /* 0x000fe400078e020f */
[----:B------:R-:W-:Y:S02]  /*0df0*/  @!P4 IMAD.MOV R24, RZ, RZ, -R24 ;  /* 0x000000ffff18c224 */ /* 0x000fe400078e0a18 */
[----:B------:R-:W-:Y:S02]  /*0e00*/  VIADD R13, R0, 0xd8 ;  /* 0x000000d8000d7836 */ /* 0x000fe40000000000 */
[----:B------:R-:W-:Y:S01]  /*0e10*/  @!P2 IMAD.MOV R5, RZ, RZ, -R5 ;  /* 0x000000ffff05a224 */ /* 0x000fe200078e0a05 */
[----:B------:R-:W-:Y:S01]  /*0e20*/  STL [R1+0x18], R24 ;  /* 0x0000181801007387 */ /* 0x000fe20000100800 */
[----:B------:R-:W-:Y:S01]  /*0e30*/  IMAD.HI.U32 R7, R10, R14, RZ ;  /* 0x0000000e0a077227 */ /* 0x000fe200078e00ff */
[----:B------:R-:W-:-:S02]  /*0e40*/  IABS R9, R13 ;  /* 0x0000000d00097213 */ /* 0x000fc40000000000 */
[----:B------:R1:W-:Y:S01]  /*0e50*/  STL [R1+0x14], R5 ;  /* 0x0000140501007387 */ /* 0x0003e20000100800 */
[----:B------:R-:W-:Y:S01]  /*0e60*/  IMAD.MOV R4, RZ, RZ, -R4 ;  /* 0x000000ffff047224 */ /* 0x000fe200078e0a04 */
[C---:B------:R-:W-:Y:S01]  /*0e70*/  ISETP.GT.U32.AND P2, PT, R3.reuse, R20, PT ;  /* 0x000000140300720c */ /* 0x040fe20003f44070 */
[----:B------:R-:W-:Y:S01]  /*0e80*/  @!P6 IMAD.IADD R18, R18, 0x1, -R3 ;  /* 0x000000011212e824 */ /* 0x000fe200078e0a03 */
[C---:B------:R-:W-:Y:S01]  /*0e90*/  ISETP.GT.U32.AND P6, PT, R3.reuse, R15, PT ;  /* 0x0000000f0300720c */ /* 0x040fe20003fc4070 */
[----:B------:R-:W-:Y:S02]  /*0ea0*/  IMAD.MOV R7, RZ, RZ, -R7 ;  /* 0x000000ffff077224 */ /* 0x000fe400078e0a07 */
[C---:B------:R-:W-:Y:S02]  /*0eb0*/  IMAD R4, R3.reuse, R4, R11 ;  /* 0x0000000403047224 */ /* 0x040fe400078e020b */
[----:B0-----:R-:W-:Y:S02]  /*0ec0*/  IMAD.MOV.U32 R2, RZ, RZ, R16 ;  /* 0x000000ffff027224 */ /* 0x001fe400078e0010 */
[----:B-1----:R-:W-:Y:S01]  /*0ed0*/  IMAD.MOV.U32 R5, RZ, RZ, R12 ;  /* 0x000000ffff057224 */ /* 0x002fe200078e000c */
[C---:B------:R-:W-:Y:S01]  /*0ee0*/  ISETP.GT.U32.AND P4, PT, R3.reuse, R4, PT ;  /* 0x000000040300720c */ /* 0x040fe20003f84070 */
[----:B------:R-:W-:-:S02]  /*0ef0*/  IMAD R14, R3, R7, R14 ;  /* 0x00000007030e7224 */ /* 0x000fc400078e020e */
[----:B------:R-:W-:Y:S02]  /*0f00*/  IMAD.MOV.U32 R7, RZ, RZ, R9 ;  /* 0x000000ffff077224 */ /* 0x000fe400078e0009 */
[----:B------:R-:W-:Y:S01]  /*0f10*/  @!P3 IMAD.MOV R5, RZ, RZ, -R5 ;  /* 0x000000ffff05b224 */ /* 0x000fe200078e0a05 */
[----:B------:R-:W-:Y:S01]  /*0f20*/  ISETP.GT.U32.AND P3, PT, R3, R14, PT ;  /* 0x0000000e0300720c */ /* 0x000fe20003f64070 */
[----:B------:R-:W-:Y:S01]  /*0f30*/  @!P5 IMAD.MOV R2, RZ, RZ, -R2 ;  /* 0x000000ffff02d224 */ /* 0x000fe200078e0a02 */
[----:B------:R-:W-:Y:S01]  /*0f40*/  ISETP.GE.AND P5, PT, R17, RZ, PT ;  /* 0x000000ff1100720c */ /* 0x000fe20003fa6270 */
[----:B------:R-:W-:Y:S01]  /*0f50*/  VIADD R8, R0, 0xd4 ;  /* 0x000000d400087836 */ /* 0x000fe20000000000 */
[----:B------:R-:W-:Y:S01]  /*0f60*/  STL [R1+0x10], R5 ;  /* 0x0000100501007387 */ /* 0x000fe20000100800 */
[----:B------:R-:W-:-:S03]  /*0f70*/  IMAD.HI.U32 R6, R10, R7, RZ ;  /* 0x000000070a067227 */ /* 0x000fc600078e00ff */
[----:B------:R0:W-:Y:S01]  /*0f80*/  STL [R1+0xc], R2 ;  /* 0x00000c0201007387 */ /* 0x0001e20000100800 */
[--C-:B------:R-:W-:Y:S01]  /*0f90*/  @!P6 IMAD.IADD R15, R15, 0x1, -R3.reuse ;  /* 0x000000010f0fe824 */ /* 0x100fe200078e0a03 */
[----:B------:R-:W-:Y:S01]  /*0fa0*/  IABS R17, R8 ;  /* 0x0000000800117213 */ /* 0x000fe20000000000 */
[----:B------:R-:W-:Y:S02]  /*0fb0*/  IMAD.MOV R6, RZ, RZ, -R6 ;  /* 0x000000ffff067224 */ /* 0x000fe400078e0a06 */
[----:B------:R-:W-:Y:S01]  /*0fc0*/  @!P2 IMAD.IADD R20, R20, 0x1, -R3 ;  /* 0x000000011414a824 */ /* 0x000fe200078e0a03 */
[C---:B------:R-:W-:Y:S01]  /*0fd0*/  ISETP.GT.U32.AND P6, PT, R3.reuse, R15, PT ;  /* 0x0000000f0300720c */ /* 0x040fe20003fc4070 */
[----:B------:R-:W-:Y:S01]  /*0fe0*/  IMAD R16, R3, R6, R7 ;  /* 0x0000000603107224 */ /* 0x000fe200078e0207 */
[----:B------:R-:W-:Y:S01]  /*0ff0*/  ISETP.GE.AND P2, PT, R21, RZ, PT ;  /* 0x000000ff1500720c */ /* 0x000fe20003f46270 */
[----:B------:R-:W-:Y:S01]  /*1000*/  @!P4 IMAD.IADD R4, R4, 0x1, -R3 ;  /* 0x000000010404c824 */ /* 0x000fe200078e0a03 */
[----:B------:R-:W-:Y:S01]  /*1010*/  ISETP.GE.AND P4, PT, R19, RZ, PT ;  /* 0x000000ff1300720c */ /* 0x000fe20003f86270 */
[----:B0-----:R-:W-:-:S02]  /*1020*/  IMAD.MOV.U32 R2, RZ, RZ, R18 ;  /* 0x000000ffff027224 */ /* 0x001fc400078e0012 */
[----:B------:R-:W-:-:S04]  /*1030*/  IMAD.HI.U32 R6, R10, R17, RZ ;  /* 0x000000110a067227 */ /* 0x000fc800078e00ff */
[----:B------:R-:W-:Y:S02]  /*1040*/  @!P0 IMAD.MOV R2, RZ, RZ, -R2 ;  /* 0x000000ffff028224 */ /* 0x000fe400078e0a02 */
[--C-:B------:R-:W-:Y:S01]  /*1050*/  @!P3 IMAD.IADD R14, R14, 0x1, -R3.reuse ;  /* 0x000000010e0eb824 */ /* 0x100fe200078e0a03 */
[C---:B------:R-:W-:Y:S01]  /*1060*/  ISETP.GT.U32.AND P3, PT, R3.reuse, R4, PT ;  /* 0x000000040300720c */ /* 0x040fe20003f64070 */
[----:B------:R-:W-:Y:S01]  /*1070*/  VIADD R7, R0, 0xd0 ;  /* 0x000000d000077836 */ /* 0x000fe20000000000 */
[----:B------:R0:W-:Y:S01]  /*1080*/  STL [R1+0x8], R2 ;  /* 0x0000080201007387 */ /* 0x0001e20000100800 */
[----:B------:R-:W-:Y:S01]  /*1090*/  IMAD.MOV R6, RZ, RZ, -R6 ;  /* 0x000000ffff067224 */ /* 0x000fe200078e0a06 */
[----:B------:R-:W-:Y:S01]  /*10a0*/  ISETP.GT.U32.AND P0, PT, R3, R14, PT ;  /* 0x0000000e0300720c */ /* 0x000fe20003f04070 */
[----:B------:R-:W-:Y:S01]  /*10b0*/  @!P6 IMAD.IADD R15, R15, 0x1, -R3 ;  /* 0x000000010f0fe824 */ /* 0x000fe200078e0a03 */
[----:B------:R-:W-:Y:S01]  /*10c0*/  IABS R18, R7 ;  /* 0x0000000700127213 */ /* 0x000fe20000000000 */
[----:B------:R-:W-:-:S02]  /*10d0*/  IMAD R17, R3, R6, R17 ;  /* 0x0000000603117224 */ /* 0x000fc400078e0211 */
[----:B------:R-:W-:Y:S02]  /*10e0*/  VIADD R9, R0, 0xcc ;  /* 0x000000cc00097836 */ /* 0x000fe40000000000 */
[----:B------:R-:W-:Y:S01]  /*10f0*/  IMAD.HI.U32 R6, R10, R18, RZ ;  /* 0x000000120a067227 */ /* 0x000fe200078e00ff */
[----:B------:R-:W-:Y:S02]  /*1100*/  ISETP.GT.U32.AND P6, PT, R3, R17, PT ;  /* 0x000000110300720c */ /* 0x000fe40003fc4070 */
[----:B------:R-:W-:Y:S01]  /*1110*/  IABS R19, R9 ;  /* 0x0000000900137213 */ /* 0x000fe20000000000 */
[----:B0-----:R-:W-:Y:S02]  /*1120*/  IMAD.MOV.U32 R2, RZ, RZ, R20 ;  /* 0x000000ffff027224 */ /* 0x001fe400078e0014 */
[----:B------:R-:W-:Y:S01]  /*1130*/  @!P3 IMAD.IADD R4, R4, 0x1, -R3 ;  /* 0x000000010404b824 */ /* 0x000fe200078e0a03 */
[----:B------:R-:W-:Y:S01]  /*1140*/  ISETP.GE.AND P3, PT, R13, RZ, PT ;  /* 0x000000ff0d00720c */ /* 0x000fe20003f66270 */
[----:B------:R-:W-:Y:S01]  /*1150*/  @!P1 IMAD.MOV R2, RZ, RZ, -R2 ;  /* 0x000000ffff029224 */ /* 0x000fe200078e0a02 */
[----:B------:R-:W-:Y:S01]  /*1160*/  ISETP.GT.U32.AND P1, PT, R3, R16, PT ;  /* 0x000000100300720c */ /* 0x000fe20003f24070 */
[----:B------:R-:W-:-:S02]  /*1170*/  IMAD.MOV R6, RZ, RZ, -R6 ;  /* 0x000000ffff067224 */ /* 0x000fc400078e0a06 */
[--C-:B------:R-:W-:Y:S01]  /*1180*/  @!P0 IMAD.IADD R14, R14, 0x1, -R3.reuse ;  /* 0x000000010e0e8824 */ /* 0x100fe200078e0a03 */
[----:B------:R0:W-:Y:S01]  /*1190*/  STL [R1+0x4], R2 ;  /* 0x0000040201007387 */ /* 0x0001e20000100800 */
[----:B------:R-:W-:Y:S01]  /*11a0*/  IMAD R18, R3, R6, R18 ;  /* 0x0000000603127224 */ /* 0x000fe200078e0212 */
[----:B------:R-:W-:Y:S01]  /*11b0*/  ISETP.GE.AND P0, PT, R8, RZ, PT ;  /* 0x000000ff0800720c */ /* 0x000fe20003f06270 */
[--C-:B------:R-:W-:Y:S02]  /*11c0*/  @!P6 IMAD.IADD R17, R17, 0x1, -R3.reuse ;  /* 0x000000011111e824 */ /* 0x100fe400078e0a03 */
[----:B------:R-:W-:Y:S02]  /*11d0*/  @!P2 IMAD.MOV R14, RZ, RZ, -R14 ;  /* 0x000000ffff0ea224 */ /* 0x000fe400078e0a0e */
[----:B------:R-:W-:Y:S01]  /*11e0*/  VIADD R8, R0, 0xc4 ;  /* 0x000000c400087836 */ /* 0x000fe20000000000 */
[----:B------:R-:W-:Y:S01]  /*11f0*/  ISETP.GT.U32.AND P2, PT, R3, R17, PT ;  /* 0x000000110300720c */ /* 0x000fe20003f44070 */
[----:B------:R-:W-:Y:S01]  /*1200*/  @!P1 IMAD.IADD R16, R16, 0x1, -R3 ;  /* 0x0000000110109824 */ /* 0x000fe200078e0a03 */
[----:B------:R-:W-:Y:S01]  /*1210*/  ISETP.GE.AND P1, PT, R7, RZ, PT ;  /* 0x000000ff0700720c */ /* 0x000fe20003f26270 */
[----:B0-----:R-:W-:Y:S01]  /*1220*/  IMAD.MOV.U32 R2, RZ, RZ, R4 ;  /* 0x000000ffff027224 */ /* 0x001fe200078e0004 */
[----:B------:R-:W-:Y:S01]  /*1230*/  IABS R21, R8 ;  /* 0x0000000800157213 */ /* 0x000fe20000000000 */
[----:B------:R-:W-:Y:S01]  /*1240*/  VIADD R7, R0, 0xc8 ;  /* 0x000000c800077836 */ /* 0x000fe20000000000 */
[C---:B------:R-:W-:Y:S01]  /*1250*/  ISETP.GT.U32.AND P6, PT, R3.reuse, R16, PT ;  /* 0x000000100300720c */ /* 0x040fe20003fc4070 */
[----:B------:R-:W-:Y:S01]  /*1260*/  @!P5 IMAD.MOV R2, RZ, RZ, -R2 ;  /* 0x000000ffff02d224 */ /* 0x000fe200078e0a02 */
[----:B------:R-:W-:Y:S01]  /*1270*/  ISETP.GT.U32.AND P5, PT, R3, R18, PT ;  /* 0x000000120300720c */ /* 0x000fe20003fa4070 */
[----:B------:R-:W-:Y:S01]  /*1280*/  IMAD.HI.U32 R4, R10, R19, RZ ;  /* 0x000000130a047227 */ /* 0x000fe200078e00ff */
[----:B------:R-:W-:-:S02]  /*1290*/  IABS R20, R7 ;  /* 0x0000000700147213 */ /* 0x000fc40000000000 */
[----:B------:R-:W-:Y:S01]  /*12a0*/  STL [R1+0x340], R2 ;  /* 0x0003400201007387 */ /* 0x000fe20000100800 */
[----:B------:R-:W-:Y:S02]  /*12b0*/  IMAD.MOV R4, RZ, RZ, -R4 ;  /* 0x000000ffff047224 */ /* 0x000fe400078e0a04 */
[----:B------:R-:W-:Y:S01]  /*12c0*/  @!P2 IMAD.IADD R17, R17, 0x1, -R3 ;  /* 0x000000011111a824 */ /* 0x000fe200078e0a03 */
[----:B------:R-:W-:Y:S01]  /*12d0*/  ISETP.GE.AND P2, PT, R7, RZ, PT ;  /* 0x000000ff0700720c */ /* 0x000fe20003f46270 */
[----:B------:R-:W-:Y:S01]  /*12e0*/  IMAD R19, R3, R4, R19 ;  /* 0x0000000403137224 */ /* 0x000fe200078e0213 */
[----:B------:R-:W-:Y:S01]  /*12f0*/  STL [R1+0x344], R14 ;  /* 0x0003440e01007387 */ /* 0x000fe20000100800 */
[----:B------:R-:W-:-:S04]  /*1300*/  IMAD.HI.U32 R4, R10, R20, RZ ;  /* 0x000000140a047227 */ /* 0x000fc800078e00ff */
[--C-:B------:R-:W-:Y:S01]  /*1310*/  @!P6 IMAD.IADD R16, R16, 0x1, -R3.reuse ;  /* 0x000000011010e824 */ /* 0x100fe200078e0a03 */
[C---:B------:R-:W-:Y:S01]  /*1320*/  ISETP.GT.U32.AND P6, PT, R3.reuse, R19, PT ;  /* 0x000000130300720c */ /* 0x040fe20003fc4070 */
[----:B------:R-:W-:Y:S01]  /*1330*/  @!P5 IMAD.IADD R18, R18, 0x1, -R3 ;  /* 0x000000011212d824 */ /* 0x000fe200078e0a03 */
[----:B------:R-:W-:Y:S01]  /*1340*/  ISETP.GE.AND P5, PT, R8, RZ, PT ;  /* 0x000000ff0800720c */ /* 0x000fe20003fa6270 */
[----:B------:R-:W-:Y:S02]  /*1350*/  IMAD.MOV R4, RZ, RZ, -R4 ;  /* 0x000000ffff047224 */ /* 0x000fe400078e0a04 */
[----:B------:R-:W-:Y:S01]  /*1360*/  @!P3 IMAD.MOV R16, RZ, RZ, -R16 ;  /* 0x000000ffff10b224 */ /* 0x000fe200078e0a10 */
[----:B------:R-:W-:Y:S01]  /*1370*/  ISETP.GT.U32.AND P3, PT, R3, R18, PT ;  /* 0x000000120300720c */ /* 0x000fe20003f64070 */
[----:B------:R-:W-:-:S04]  /*1380*/  IMAD.HI.U32 R6, R10, R21, RZ ;  /* 0x000000150a067227 */ /* 0x000fc800078e00ff */
[C---:B------:R-:W-:Y:S02]  /*1390*/  IMAD R20, R3.reuse, R4, R20 ;  /* 0x0000000403147224 */ /* 0x040fe400078e0214 */
[----:B------:R-:W-:Y:S02]  /*13a0*/  VIADD R7, R0, 0xc0 ;  /* 0x000000c000077836 */ /* 0x000fe40000000000 */
[----:B------:R-:W-:Y:S02]  /*13b0*/  IMAD.MOV R6, RZ, RZ, -R6 ;  /* 0x000000ffff067224 */ /* 0x000fe400078e0a06 */
[----:B------:R-:W-:Y:S01]  /*13c0*/  @!P0 IMAD.MOV R17, RZ, RZ, -R17 ;  /* 0x000000ffff118224 */ /* 0x000fe200078e0a11 */
[----:B------:R-:W-:Y:S01]  /*13d0*/  IABS R22, R7 ;  /* 0x0000000700167213 */ /* 0x000fe20000000000 */
[C---:B------:R-:W-:Y:S01]  /*13e0*/  IMAD R21, R3.reuse, R6, R21 ;  /* 0x0000000603157224 */ /* 0x040fe200078e0215 */
[----:B------:R-:W-:Y:S01]  /*13f0*/  ISETP.GT.U32.AND P0, PT, R3, R20, PT ;  /* 0x000000140300720c */ /* 0x000fe20003f04070 */
[----:B------:R-:W-:-:S02]  /*1400*/  @!P3 IMAD.IADD R18, R18, 0x1, -R3 ;  /* 0x000000011212b824 */ /* 0x000fc400078e0a03 */
[----:B------:R-:W-:Y:S01]  /*1410*/  IMAD.HI.U32 R4, R10, R22, RZ ;  /* 0x000000160a047227 */ /* 0x000fe200078e00ff */
[----:B------:R-:W-:-:S03]  /*1420*/  ISETP.GT.U32.AND P3, PT, R3, R21, PT ;  /* 0x000000150300720c */ /* 0x000fc60003f64070 */
[----:B------:R-:W-:Y:S02]  /*1430*/  VIADD R11, R0, 0xbc ;  /* 0x000000bc000b7836 */ /* 0x000fe40000000000 */
[----:B------:R-:W-:Y:S02]  /*1440*/  IMAD.MOV R4, RZ, RZ, -R4 ;  /* 0x000000ffff047224 */ /* 0x000fe400078e0a04 */
[--C-:B------:R-:W-:Y:S01]  /*1450*/  @!P6 IMAD.IADD R19, R19, 0x1, -R3.reuse ;  /* 0x000000011313e824 */ /* 0x100fe200078e0a03 */
[----:B------:R-:W-:Y:S01]  /*1460*/  IABS R23, R11 ;  /* 0x0000000b00177213 */ /* 0x000fe20000000000 */
[C---:B------:R-:W-:Y:S02]  /*1470*/  IMAD R22, R3.reuse, R4, R22 ;  /* 0x0000000403167224 */ /* 0x040fe400078e0216 */
[----:B------:R-:W-:Y:S01]  /*1480*/  @!P0 IMAD.IADD R20, R20, 0x1, -R3 ;  /* 0x0000000114148824 */ /* 0x000fe200078e0a03 */
[C---:B------:R-:W-:Y:S01]  /*1490*/  ISETP.GT.U32.AND P6, PT, R3.reuse, R19, PT ;  /* 0x000000130300720c */ /* 0x040fe20003fc4070 */
[----:B------:R-:W-:Y:S01]  /*14a0*/  @!P1 IMAD.MOV R18, RZ, RZ, -R18 ;  /* 0x000000ffff129224 */ /* 0x000fe200078e0a12 */
[C---:B------:R-:W-:Y:S01]  /*14b0*/  ISETP.GT.U32.AND P0, PT, R3.reuse, R22, PT ;  /* 0x000000160300720c */ /* 0x040fe20003f04070 */
[----:B------:R-:W-:Y:S01]  /*14c0*/  IMAD.HI.U32 R4, R10, R23, RZ ;  /* 0x000000170a047227 */ /* 0x000fe200078e00ff */
[----:B------:R-:W-:-:S03]  /*14d0*/  ISETP.GT.U32.AND P1, PT, R3, R20, PT ;  /* 0x000000140300720c */ /* 0x000fc60003f24070 */
[C---:B------:R-:W-:Y:S02]  /*14e0*/  VIADD R8, R0.reuse, 0xb4 ;  /* 0x000000b400087836 */ /* 0x040fe40000000000 */
[----:B------:R-:W-:Y:S02]  /*14f0*/  @!P3 IMAD.IADD R21, R21, 0x1, -R3 ;  /* 0x000000011515b824 */ /* 0x000fe400078e0a03 */
[----:B------:R-:W-:Y:S01]  /*1500*/  @!P4 IMAD.MOV R15, RZ, RZ, -R15 ;  /* 0x000000ffff0fc224 */ /* 0x000fe200078e0a0f */
[----:B------:R-:W-:Y:S01]  /*1510*/  ISETP.GE.AND P4, PT, R9, RZ, PT ;  /* 0x000000ff0900720c */ /* 0x000fe20003f86270 */
[----:B------:R-:W-:Y:S01]  /*1520*/  VIADD R9, R0, 0xb8 ;  /* 0x000000b800097836 */ /* 0x000fe20000000000 */
[----:B------:R-:W-:Y:S01]  /*1530*/  IABS R25, R8 ;  /* 0x0000000800197213 */ /* 0x000fe20000000000 */
[----:B------:R-:W-:Y:S01]  /*1540*/  IMAD.MOV R4, RZ, RZ, -R4 ;  /* 0x000000ffff047224 */ /* 0x000fe200078e0a04 */
[----:B------:R-:W-:Y:S01]  /*1550*/  ISETP.GT.U32.AND P3, PT, R3, R21, PT ;  /* 0x000000150300720c */ /* 0x000fe20003f64070 */
[----:B------:R-:W-:Y:S01]  /*1560*/  @!P6 IMAD.IADD R19, R19, 0x1, -R3 ;  /* 0x000000011313e824 */ /* 0x000fe200078e0a03 */
[----:B------:R-:W-:Y:S01]  /*1570*/  IABS R24, R9 ;  /* 0x0000000900187213 */ /* 0x000fe20000000000 */
[----:B------:R-:W-:Y:S01]  /*1580*/  IMAD R23, R3, R4, R23 ;  /* 0x0000000403177224 */ /* 0x000fe200078e0217 */
[----:B------:R-:W-:Y:S01]  /*1590*/  ISETP.GE.AND P6, PT, R7, RZ, PT ;  /* 0x000000ff0700720c */ /* 0x000fe20003fc6270 */
[----:B------:R-:W-:Y:S01]  /*15a0*/  IMAD.HI.U32 R7, R10, R25, RZ ;  /* 0x000000190a077227 */ /* 0x000fe200078e00ff */
[----:B------:R-:W-:Y:S03]  /*15b0*/  STL [R1+0x348], R15 ;  /* 0x0003480f01007387 */ /* 0x000fe60000100800 */
[--C-:B------:R-:W-:Y:S01]  /*15c0*/  @!P0 IMAD.IADD R22, R22, 0x1, -R3.reuse ;  /* 0x0000000116168824 */ /* 0x100fe200078e0a03 */
[----:B------:R-:W-:Y:S01]  /*15d0*/  STL [R1+0x34c], R16 ;  /* 0x00034c1001007387 */ /* 0x000fe20000100800 */
[----:B------:R-:W-:Y:S01]  /*15e0*/  @!P1 IMAD.IADD R20, R20, 0x1, -R3 ;  /* 0x0000000114149824 */ /* 0x000fe200078e0a03 */
[C---:B------:R-:W-:Y:S01]  /*15f0*/  ISETP.GT.U32.AND P1, PT, R3.reuse, R23, PT ;  /* 0x000000170300720c */ /* 0x040fe20003f24070 */
[----:B------:R-:W-:Y:S01]  /*1600*/  IMAD.HI.U32 R6, R10, R24, RZ ;  /* 0x000000180a067227 */ /* 0x000fe200078e00ff */
[----:B------:R-:W-:Y:S01]  /*1610*/  ISETP.GT.U32.AND P0, PT, R3, R22, PT ;  /* 0x000000160300720c */ /* 0x000fe20003f04070 */
[----:B------:R-:W-:Y:S02]  /*1620*/  STL [R1+0x354], R17 ;  /* 0x0003541101007387 */ /* 0x000fe40000100800 */
[----:B------:R-:W-:-:S02]  /*1630*/  IMAD.MOV R12, RZ, RZ, -R7 ;  /* 0x000000ffff0c7224 */ /* 0x000fc400078e0a07 */
[----:B------:R-:W-:Y:S01]  /*1640*/  IMAD.MOV R6, RZ, RZ, -R6 ;  /* 0x000000ffff067224 */ /* 0x000fe200078e0a06 */
[----:B------:R-:W-:Y:S01]  /*1650*/  STL [R1+0x358], R18 ;  /* 0x0003581201007387 */ /* 0x000fe20000100800 */
[----:B------:R-:W-:Y:S02]  /*1660*/  IMAD R25, R3, R12, R25 ;  /* 0x0000000c03197224 */ /* 0x000fe400078e0219 */
[----:B------:R-:W-:Y:S02]  /*1670*/  @!P3 IMAD.IADD R21, R21, 0x1, -R3 ;  /* 0x000000011515b824 */ /* 0x000fe400078e0a03 */
[C---:B------:R-:W-:Y:S02]  /*1680*/  IMAD R24, R3.reuse, R6, R24 ;  /* 0x0000000603187224 */ /* 0x040fe400078e0218 */
[----:B------:R-:W-:Y:S02]  /*1690*/  VIADD R6, R0, 0xb0 ;  /* 0x000000b000067836 */ /* 0x000fe40000000000 */
[----:B------:R-:W-:Y:S01]  /*16a0*/  @!P5 IMAD.MOV R21, RZ, RZ, -R21 ;  /* 0x000000ffff15d224 */ /* 0x000fe200078e0a15 */
[----:B------:R-:W-:Y:S01]  /*16b0*/  ISETP.GT.U32.AND P5, PT, R3, R25, PT ;  /* 0x000000190300720c */ /* 0x000fe20003fa4070 */
[--C-:B------:R-:W-:Y:S01]  /*16c0*/  @!P1 IMAD.IADD R23, R23, 0x1, -R3.reuse ;  /* 0x0000000117179824 */ /* 0x100fe200078e0a03 */
[----:B------:R-:W-:Y:S01]  /*16d0*/  IABS R26, R6 ;  /* 0x00000006001a7213 */ /* 0x000fe20000000000 */
[----:B------:R-:W-:Y:S01]  /*16e0*/  @!P0 IMAD.IADD R22, R22, 0x1, -R3 ;  /* 0x0000000116168824 */ /* 0x000fe200078e0a03 */
[----:B------:R-:W-:Y:S01]  /*16f0*/  ISETP.GE.AND P0, PT, R8, RZ, PT ;  /* 0x000000ff0800720c */ /* 0x000fe20003f06270 */
[----:B------:R-:W-:Y:S01]  /*1700*/  VIADD R8, R0, 0xac ;  /* 0x000000ac00087836 */ /* 0x000fe20000000000 */
[C---:B------:R-:W-:Y:S01]  /*1710*/  ISETP.GT.U32.AND P1, PT, R3.reuse, R23, PT ;  /* 0x000000170300720c */ /* 0x040fe20003f24070 */
[----:B------:R-:W-:Y:S01]  /*1720*/  IMAD.HI.U32 R4, R10, R26, RZ ;  /* 0x0000001a0a047227 */ /* 0x000fe200078e00ff */
[----:B------:R-:W-:-:S02]  /*1730*/  ISETP.GT.U32.AND P3, PT, R3, R24, PT ;  /* 0x000000180300720c */ /* 0x000fc40003f64070 */
[----:B------:R-:W-:Y:S01]  /*1740*/  IABS R27, R8 ;  /* 0x00000008001b7213 */ /* 0x000fe20000000000 */
[----:B------:R-:W-:Y:S02]  /*1750*/  IMAD.MOV R4, RZ, RZ, -R4 ;  /* 0x000000ffff047224 */ /* 0x000fe400078e0a04 */
[----:B------:R-:W-:Y:S02]  /*1760*/  VIADD R7, R0, 0xa8 ;  /* 0x000000a800077836 */ /* 0x000fe40000000000 */
[----:B------:R-:W-:Y:S02]  /*1770*/  @!P5 IMAD.IADD R25, R25, 0x1, -R3 ;  /* 0x000000011919d824 */ /* 0x000fe400078e0a03 */
[C---:B------:R-:W-:Y:S01]  /*1780*/  IMAD R26, R3.reuse, R4, R26 ;  /* 0x00000004031a7224 */ /* 0x040fe200078e021a */
[----:B------:R-:W-:Y:S01]  /*1790*/  IABS R28, R7 ;  /* 0x00000007001c7213 */ /* 0x000fe20000000000 */
[----:B------:R-:W-:Y:S01]  /*17a0*/  IMAD.HI.U32 R4, R10, R27, RZ ;  /* 0x0000001b0a047227 */ /* 0x000fe200078e00ff */
[----:B------:R-:W-:-:S03]  /*17b0*/  ISETP.GT.U32.AND P5, PT, R3, R25, PT ;  /* 0x000000190300720c */ /* 0x000fc60003fa4070 */
[----:B------:R-:W-:Y:S01]  /*17c0*/  @!P1 IMAD.IADD R23, R23, 0x1, -R3 ;  /* 0x0000000117179824 */ /* 0x000fe200078e0a03 */
[----:B------:R-:W-:Y:S01]  /*17d0*/  ISETP.GE.AND P1, PT, R6, RZ, PT ;  /* 0x000000ff0600720c */ /* 0x000fe20003f26270 */
[----:B------:R-:W-:Y:S02]  /*17e0*/  IMAD.MOV R6, RZ, RZ, -R4 ;  /* 0x000000ffff067224 */ /* 0x000fe400078e0a04 */
[----:B------:R-:W-:-:S04]  /*17f0*/  IMAD.HI.U32 R4, R10, R28, RZ ;  /* 0x0000001c0a047227 */ /* 0x000fc800078e00ff */
[----:B------:R-:W-:Y:S01]  /*1800*/  @!P6 IMAD.MOV R22, RZ, RZ, -R22 ;  /* 0x000000ffff16e224 */ /* 0x000fe200078e0a16 */
[----:B------:R-:W-:Y:S01]  /*1810*/  ISETP.GT.U32.AND P6, PT, R3, R26, PT ;  /* 0x0000001a0300720c */ /* 0x000fe20003fc4070 */
[----:B------:R-:W-:Y:S02]  /*1820*/  IMAD.MOV R4, RZ, RZ, -R4 ;  /* 0x000000ffff047224 */ /* 0x000fe400078e0a04 */
[--C-:B------:R-:W-:Y:S02]  /*1830*/  @!P3 IMAD.IADD R24, R24, 0x1, -R3.reuse ;  /* 0x000000011818b824 */ /* 0x100fe400078e0a03 */
[----:B------:R-:W-:Y:S02]  /*1840*/  @!P5 IMAD.IADD R25, R25, 0x1, -R3 ;  /* 0x000000011919d824 */ /* 0x000fe400078e0a03 */
[C---:B------:R-:W-:Y:S01]  /*1850*/  IMAD R28, R3.reuse, R4, R28 ;  /* 0x00000004031c7224 */ /* 0x040fe200078e021c */
[----:B------:R-:W-:Y:S01]  /*1860*/  ISETP.GT.U32.AND P3, PT, R3, R24, PT ;  /* 0x000000180300720c */ /* 0x000fe20003f64070 */
[----:B------:R-:W-:Y:S01]  /*1870*/  @!P2 IMAD.MOV R20, RZ, RZ, -R20 ;  /* 0x000000ffff14a224 */ /* 0x000fe200078e0a14 */
[----:B------:R-:W-:Y:S01]  /*1880*/  ISETP.GE.AND P2, PT, R9, RZ, PT ;  /* 0x000000ff0900720c */ /* 0x000fe20003f46270 */
[----:B------:R-:W-:-:S02]  /*1890*/  IMAD R27, R3, R6, R27 ;  /* 0x00000006031b7224 */ /* 0x000fc400078e021b */
[----:B------:R-:W-:Y:S02]  /*18a0*/  VIADD R9, R0, 0xa4 ;  /* 0x000000a400097836 */ /* 0x000fe40000000000 */
[----:B------:R-:W-:Y:S01]  /*18b0*/  @!P0 IMAD.MOV R25, RZ, RZ, -R25 ;  /* 0x000000ffff198224 */ /* 0x000fe200078e0a19 */
[C---:B------:R-:W-:Y:S01]  /*18c0*/  ISETP.GT.U32.AND P0, PT, R3.reuse, R28, PT ;  /* 0x0000001c0300720c */ /* 0x040fe20003f04070 */
[----:B------:R-:W-:Y:S01]  /*18d0*/  @!P6 IMAD.IADD R26, R26, 0x1, -R3 ;  /* 0x000000011a1ae824 */ /* 0x000fe200078e0a03 */
[C---:B------:R-:W-:Y:S01]  /*18e0*/  ISETP.GT.U32.AND P5, PT, R3.reuse, R27, PT ;  /* 0x0000001b0300720c */ /* 0x040fe20003fa4070 */
[----:B------:R-:W-:Y:S01]  /*18f0*/  @!P4 IMAD.MOV R19, RZ, RZ, -R19 ;  /* 0x000000ffff13c224 */ /* 0x000fe200078e0a13 */
[----:B------:R-:W-:Y:S01]  /*1900*/  IABS R29, R9 ;  /* 0x00000009001d7213 */ /* 0x000fe20000000000 */
[----:B------:R-:W-:Y:S01]  /*1910*/  VIADD R6, R0, 0xa0 ;  /* 0x000000a000067836 */ /* 0x000fe20000000000 */
[----:B------:R-:W-:Y:S01]  /*1920*/  ISETP.GT.U32.AND P6, PT, R3, R26, PT ;  /* 0x0000001a0300720c */ /* 0x000fe20003fc4070 */
[----:B------:R-:W-:Y:S01]  /*1930*/  @!P3 IMAD.IADD R24, R24, 0x1, -R3 ;  /* 0x000000011818b824 */ /* 0x000fe200078e0a03 */
[----:B------:R-:W-:Y:S01]  /*1940*/  ISETP.GE.AND P4, PT, R11, RZ, PT ;  /* 0x000000ff0b00720c */ /* 0x000fe20003f86270 */
[----:B------:R-:W-:Y:S01]  /*1950*/  IMAD.HI.U32 R4, R10, R29, RZ ;  /* 0x0000001d0a047227 */ /* 0x000fe200078e00ff */
[----:B------:R-:W-:Y:S01]  /*1960*/  ISETP.GE.AND P3, PT, R8, RZ, PT ;  /* 0x000000ff0800720c */ /* 0x000fe20003f66270 */
[----:B------:R-:W-:Y:S01]  /*1970*/  STL [R1+0x35c], R19 ;  /* 0x00035c1301007387 */ /* 0x000fe20000100800 */
[----:B------:R-:W-:Y:S01]  /*1980*/  IABS R30, R6 ;  /* 0x00000006001e7213 */ /* 0x000fe20000000000 */
[----:B------:R-:W-:-:S02]  /*1990*/  VIADD R8, R0, 0x9c ;  /* 0x0000009c00087836 */ /* 0x000fc40000000000 */
[----:B------:R-:W-:Y:S01]  /*19a0*/  IMAD.MOV R4, RZ, RZ, -R4 ;  /* 0x000000ffff047224 */ /* 0x000fe200078e0a04 */
[----:B------:R-:W-:Y:S01]  /*19b0*/  STL [R1+0x360], R20 ;  /* 0x0003601401007387 */ /* 0x000fe20000100800 */
[--C-:B------:R-:W-:Y:S01]  /*19c0*/  @!P0 IMAD.IADD R28, R28, 0x1, -R3.reuse ;  /* 0x000000011c1c8824 */ /* 0x100fe200078e0a03 */
[----:B------:R-:W-:Y:S01]  /*19d0*/  IABS R31, R8 ;  /* 0x00000008001f7213 */ /* 0x000fe20000000000 */
[----:B------:R-:W-:Y:S01]  /*19e0*/  @!P5 IMAD.IADD R27, R27, 0x1, -R3 ;  /* 0x000000011b1bd824 */ /* 0x000fe200078e0a03 */
[----:B------:R-:W-:Y:S01]  /*19f0*/  STL [R1+0x364], R21 ;  /* 0x0003641501007387 */ /* 0x000fe20000100800 */
[C---:B------:R-:W-:Y:S01]  /*1a00*/  IMAD R29, R3.reuse, R4, R29 ;  /* 0x00000004031d7224 */ /* 0x040fe200078e021d */
[C---:B------:R-:W-:Y:S01]  /*1a10*/  ISETP.GT.U32.AND P0, PT, R3.reuse, R28, PT ;  /* 0x0000001c0300720c */ /* 0x040fe20003f04070 */
[----:B------:R-:W-:Y:S01]  /*1a20*/  IMAD.HI.U32 R4, R10, R30, RZ ;  /* 0x0000001e0a047227 */ /* 0x000fe200078e00ff */
[----:B------:R-:W-:Y:S01]  /*1a30*/  ISETP.GT.U32.AND P5, PT, R3, R27, PT ;  /* 0x0000001b0300720c */ /* 0x000fe20003fa4070 */
[----:B------:R-:W-:Y:S02]  /*1a40*/  STL [R1+0x368], R22 ;  /* 0x0003681601007387 */ /* 0x000fe40000100800 */
[----:B------:R-:W-:Y:S01]  /*1a50*/  @!P6 IMAD.IADD R26, R26, 0x1, -R3 ;  /* 0x000000011a1ae824 */ /* 0x000fe200078e0a03 */
[----:B------:R-:W-:Y:S01]  /*1a60*/  ISETP.GE.AND P6, PT, R6, RZ, PT ;  /* 0x000000ff0600720c */ /* 0x000fe20003fc6270 */
[----:B------:R-:W-:Y:S01]  /*1a70*/  @!P4 IMAD.MOV R23, RZ, RZ, -R23 ;  /* 0x000000ffff17c224 */ /* 0x000fe200078e0a17 */
[----:B------:R-:W-:Y:S01]  /*1a80*/  ISETP.GE.AND P4, PT, R7, RZ, PT ;  /* 0x000000ff0700720c */ /* 0x000fe20003f86270 */
[----:B------:R-:W-:-:S02]  /*1a90*/  IMAD.MOV R6, RZ, RZ, -R4 ;  /* 0x000000ffff067224 */ /* 0x000fc400078e0a04 */
[----:B------:R-:W-:Y:S01]  /*1aa0*/  IMAD.HI.U32 R4, R10, R31, RZ ;  /* 0x0000001f0a047227 */ /* 0x000fe200078e00ff */
[----:B------:R0:W-:Y:S03]  /*1ab0*/  STL [R1+0x36c], R23 ;  /* 0x00036c1701007387 */ /* 0x0001e60000100800 */
[C---:B------:R-:W-:Y:S02]  /*1ac0*/  IMAD R30, R3.reuse, R6, R30 ;  /* 0x00000006031e7224 */ /* 0x040fe400078e021e */
[----:B------:R-:W-:Y:S02]  /*1ad0*/  IMAD.MOV R6, RZ, RZ, -R4 ;  /* 0x000000ffff067224 */ /* 0x000fe400078e0a04 */
[----:B------:R-:W-:Y:S01]  /*1ae0*/  @!P0 IMAD.IADD R28, R28, 0x1, -R3 ;  /* 0x000000011c1c8824 */ /* 0x000fe200078e0a03 */
[C---:B------:R-:W-:Y:S01]  /*1af0*/  ISETP.GT.U32.AND P0, PT, R3.reuse, R30, PT ;  /* 0x0000001e0300720c */ /* 0x040fe20003f04070 */
[----:B------:R-:W-:Y:S01]  /*1b00*/  IMAD R31, R3, R6, R31 ;  /* 0x00000006031f7224 */ /* 0x000fe200078e021f */
[----:B0-----:R-:W-:Y:S01]  /*1b10*/  IABS R23, R0 ;  /* 0x0000000000177213 */ /* 0x001fe20000000000 */
[----:B------:R-:W-:Y:S01]  /*1b20*/  @!P5 IMAD.IADD R27, R27, 0x1, -R3 ;  /* 0x000000011b1bd824 */ /* 0x000fe200078e0a03 */
[C---:B------:R-:W-:Y:S01]  /*1b30*/  ISETP.GT.U32.AND P5, PT, R3.reuse, R29, PT ;  /* 0x0000001d0300720c */ /* 0x040fe20003fa4070 */
[----:B------:R-:W-:Y:S01]  /*1b40*/  @!P4 IMAD.MOV R28, RZ, RZ, -R28 ;  /* 0x000000ffff1cc224 */ /* 0x000fe200078e0a1c */
[----:B------:R-:W-:Y:S01]  /*1b50*/  ISETP.GT.U32.AND P4, PT, R3, R31, PT ;  /* 0x0000001f0300720c */ /* 0x000fe20003f84070 */
[----:B------:R-:W-:-:S02]  /*1b60*/  VIADD R7, R0, 0x98 ;  /* 0x0000009800077836 */ /* 0x000fc40000000000 */
[----:B------:R-:W-:Y:S01]  /*1b70*/  @!P1 IMAD.MOV R26, RZ, RZ, -R26 ;  /* 0x000000ffff1a9224 */ /* 0x000fe200078e0a1a */
[----:B------:R-:W-:Y:S01]  /*1b80*/  ISETP.GE.AND P1, PT, R8, RZ, PT ;  /* 0x000000ff0800720c */ /* 0x000fe20003f26270 */
[C---:B------:R-:W-:Y:S01]  /*1b90*/  VIADD R8, R0.reuse, 0x94 ;  /* 0x0000009400087836 */ /* 0x040fe20000000000 */
[----:B------:R-:W-:Y:S01]  /*1ba0*/  IABS R32, R7 ;  /* 0x0000000700207213 */ /* 0x000fe20000000000 */
[----:B------:R-:W-:Y:S01]  /*1bb0*/  @!P2 IMAD.MOV R24, RZ, RZ, -R24 ;  /* 0x000000ffff18a224 */ /* 0x000fe200078e0a18 */
[----:B------:R-:W-:Y:S01]  /*1bc0*/  ISETP.GE.AND P2, PT, R9, RZ, PT ;  /* 0x000000ff0900720c */ /* 0x000fe20003f46270 */
[----:B------:R-:W-:Y:S01]  /*1bd0*/  VIADD R9, R0, 0x90 ;  /* 0x0000009000097836 */ /* 0x000fe20000000000 */
[----:B------:R-:W-:Y:S01]  /*1be0*/  IABS R33, R8 ;  /* 0x0000000800217213 */ /* 0x000fe20000000000 */
[--C-:B------:R-:W-:Y:S01]  /*1bf0*/  @!P5 IMAD.IADD R29, R29, 0x1, -R3.reuse ;  /* 0x000000011d1dd824 */ /* 0x100fe200078e0a03 */
[----:B------:R0:W-:Y:S01]  /*1c00*/  STL [R1+0x370], R24 ;  /* 0x0003701801007387 */ /* 0x0001e20000100800 */
[--C-:B------:R-:W-:Y:S01]  /*1c10*/  @!P0 IMAD.IADD R30, R30, 0x1, -R3.reuse ;  /* 0x000000011e1e8824 */ /* 0x100fe200078e0a03 */
[----:B------:R-:W-:Y:S01]  /*1c20*/  IABS R34, R9 ;  /* 0x0000000900227213 */ /* 0x000fe20000000000 */
[----:B------:R-:W-:Y:S01]  /*1c30*/  @!P4 IMAD.IADD R31, R31, 0x1, -R3 ;  /* 0x000000011f1fc824 */ /* 0x000fe200078e0a03 */
[C---:B------:R-:W-:Y:S01]  /*1c40*/  ISETP.GT.U32.AND P5, PT, R3.reuse, R29, PT ;  /* 0x0000001d0300720c */ /* 0x040fe20003fa4070 */
[C---:B------:R-:W-:Y:S01]  /*1c50*/  IMAD.HI.U32 R4, R10.reuse, R32, RZ ;  /* 0x000000200a047227 */ /* 0x040fe200078e00ff */
[C---:B------:R-:W-:Y:S01]  /*1c60*/  ISETP.GT.U32.AND P0, PT, R3.reuse, R30, PT ;  /* 0x0000001e0300720c */ /* 0x040fe20003f04070 */
[----:B------:R-:W-:Y:S01]  /*1c70*/  STL [R1+0x374], R25 ;  /* 0x0003741901007387 */ /* 0x000fe20000100800 */
[----:B------:R-:W-:Y:S01]  /*1c80*/  ISETP.GT.U32.AND P4, PT, R3, R31, PT ;  /* 0x0000001f0300720c */ /* 0x000fe20003f84070 */
[----:B------:R-:W-:-:S02]  /*1c90*/  IMAD.HI.U32 R6, R10, R33, RZ ;  /* 0x000000210a067227 */ /* 0x000fc400078e00ff */
[----:B------:R-:W-:Y:S02]  /*1ca0*/  STL [R1+0x378], R26 ;  /* 0x0003781a01007387 */ /* 0x000fe40000100800 */
[----:B------:R-:W-:Y:S01]  /*1cb0*/  @!P3 IMAD.MOV R27, RZ, RZ, -R27 ;  /* 0x000000ffff1bb224 */ /* 0x000fe200078e0a1b */
[----:B------:R-:W-:Y:S01]  /*1cc0*/  ISETP.GE.AND P3, PT, R7, RZ, PT ;  /* 0x000000ff0700720c */ /* 0x000fe20003f66270 */
[----:B------:R-:W-:Y:S02]  /*1cd0*/  IMAD.MOV R4, RZ, RZ, -R4 ;  /* 0x000000ffff047224 */ /* 0x000fe400078e0a04 */
[----:B------:R-:W-:Y:S01]  /*1ce0*/  IMAD.HI.U32 R7, R10, R34, RZ ;  /* 0x000000220a077227 */ /* 0x000fe200078e00ff */
[----:B------:R1:W-:Y:S03]  /*1cf0*/  STL [R1+0x37c], R27 ;  /* 0x00037c1b01007387 */ /* 0x0003e60000100800 */
[----:B------:R-:W-:-:S02]  /*1d00*/  IMAD.MOV R6, RZ, RZ, -R6 ;  /* 0x000000ffff067224 */ /* 0x000fc400078e0a06 */
[C---:B------:R-:W-:Y:S02]  /*1d10*/  IMAD R32, R3.reuse, R4, R32 ;  /* 0x0000000403207224 */ /* 0x040fe400078e0220 */
[----:B------:R-:W-:Y:S02]  /*1d20*/  IMAD.MOV R7, RZ, RZ, -R7 ;  /* 0x000000ffff077224 */ /* 0x000fe400078e0a07 */
[----:B------:R-:W-:Y:S02]  /*1d30*/  IMAD R33, R3, R6, R33 ;  /* 0x0000000603217224 */ /* 0x000fe400078e0221 */
[--C-:B------:R-:W-:Y:S01]  /*1d40*/  @!P5 IMAD.IADD R29, R29, 0x1, -R3.reuse ;  /* 0x000000011d1dd824 */ /* 0x100fe200078e0a03 */
[----:B------:R-:W-:Y:S01]  /*1d50*/  ISETP.GT.U32.AND P5, PT, R3, R32, PT ;  /* 0x000000200300720c */ /* 0x000fe20003fa4070 */
[----:B------:R-:W-:Y:S01]  /*1d60*/  @!P0 IMAD.IADD R30, R30, 0x1, -R3 ;  /* 0x000000011e1e8824 */ /* 0x000fe200078e0a03 */
[----:B------:R-:W-:Y:S01]  /*1d70*/  ISETP.GE.AND P0, PT, R9, RZ, PT ;  /* 0x000000ff0900720c */ /* 0x000fe20003f06270 */
[----:B------:R-:W-:-:S02]  /*1d80*/  IMAD R34, R3, R7, R34 ;  /* 0x0000000703227224 */ /* 0x000fc400078e0222 */
[--C-:B------:R-:W-:Y:S01]  /*1d90*/  @!P4 IMAD.IADD R31, R31, 0x1, -R3.reuse ;  /* 0x000000011f1fc824 */ /* 0x100fe200078e0a03 */
[C---:B------:R-:W-:Y:S01]  /*1da0*/  ISETP.GT.U32.AND P4, PT, R3.reuse, R33, PT ;  /* 0x000000210300720c */ /* 0x040fe20003f84070 */
[C---:B------:R-:W-:Y:S02]  /*1db0*/  VIADD R4, R0.reuse, 0x8c ;  /* 0x0000008c00047836 */ /* 0x040fe40000000000 */
[----:B------:R-:W-:Y:S01]  /*1dc0*/  @!P6 IMAD.MOV R30, RZ, RZ, -R30 ;  /* 0x000000ffff1ee224 */ /* 0x000fe200078e0a1e */
[C---:B------:R-:W-:Y:S01]  /*1dd0*/  ISETP.GT.U32.AND P6, PT, R3.reuse, R34, PT ;  /* 0x000000220300720c */ /* 0x040fe20003fc4070 */
[----:B------:R-:W-:Y:S01]  /*1de0*/  VIADD R7, R0, 0x88 ;  /* 0x0000008800077836 */ /* 0x000fe20000000000 */
[----:B------:R-:W-:Y:S01]  /*1df0*/  IABS R35, R4 ;  /* 0x0000000400237213 */ /* 0x000fe20000000000 */
[----:B------:R-:W-:Y:S02]  /*1e00*/  @!P5 IMAD.IADD R32, R32, 0x1, -R3 ;  /* 0x000000012020d824 */ /* 0x000fe400078e0a03 */
[----:B------:R-:W-:Y:S01]  /*1e10*/  @!P2 IMAD.MOV R29, RZ, RZ, -R29 ;  /* 0x000000ffff1da224 */ /* 0x000fe200078e0a1d */
[----:B------:R-:W-:Y:S01]  /*1e20*/  IABS R36, R7 ;  /* 0x0000000700247213 */ /* 0x000fe20000000000 */
[----:B------:R-:W-:Y:S01]  /*1e30*/  IMAD.HI.U32 R6, R10, R35, RZ ;  /* 0x000000230a067227 */ /* 0x000fe200078e00ff */
[----:B------:R-:W-:-:S02]  /*1e40*/  ISETP.GT.U32.AND P5, PT, R3, R32, PT ;  /* 0x000000200300720c */ /* 0x000fc40003fa4070 */
[----:B------:R-:W-:Y:S01]  /*1e50*/  ISETP.GE.AND P2, PT, R8, RZ, PT ;  /* 0x000000ff0800720c */ /* 0x000fe20003f46270 */
[--C-:B------:R-:W-:Y:S01]  /*1e60*/  @!P4 IMAD.IADD R33, R33, 0x1, -R3.reuse ;  /* 0x000000012121c824 */ /* 0x100fe200078e0a03 */
[----:B------:R-:W-:Y:S01]  /*1e70*/  ISETP.GE.AND P4, PT, R7, RZ, PT ;  /* 0x000000ff0700720c */ /* 0x000fe20003f86270 */
[----:B------:R-:W-:Y:S02]  /*1e80*/  IMAD.MOV R6, RZ, RZ, -R6 ;  /* 0x000000ffff067224 */ /* 0x000fe400078e0a06 */
[----:B------:R-:W-:Y:S01]  /*1e90*/  @!P6 IMAD.IADD R34, R34, 0x1, -R3 ;  /* 0x000000012222e824 */ /* 0x000fe200078e0a03 */
[C---:B------:R-:W-:Y:S01]  /*1ea0*/  ISETP.GT.U32.AND P6, PT, R3.reuse, R33, PT ;  /* 0x000000210300720c */ /* 0x040fe20003fc4070 */
[----:B------:R-:W-:Y:S02]  /*1eb0*/  IMAD R35, R3, R6, R35 ;  /* 0x0000000603237224 */ /* 0x000fe400078e0223 */
[----:B------:R-:W-:-:S04]  /*1ec0*/  IMAD.HI.U32 R6, R10, R36, RZ ;  /* 0x000000240a067227 */ /* 0x000fc800078e00ff */
[----:B------:R-:W-:Y:S02]  /*1ed0*/  IMAD.MOV R6, RZ, RZ, -R6 ;  /* 0x000000ffff067224 */ /* 0x000fe400078e0a06 */
[--C-:B------:R-:W-:Y:S01]  /*1ee0*/  @!P5 IMAD.IADD R32, R32, 0x1, -R3.reuse ;  /* 0x000000012020d824 */ /* 0x100fe200078e0a03 */
[C---:B------:R-:W-:Y:S01]  /*1ef0*/  ISETP.GT.U32.AND P5, PT, R3.reuse, R35, PT ;  /* 0x000000230300720c */ /* 0x040fe20003fa4070 */
[----:B------:R-:W-:Y:S02]  /*1f00*/  IMAD R36, R3, R6, R36 ;  /* 0x0000000603247224 */ /* 0x000fe400078e0224 */
[----:B------:R-:W-:Y:S02]  /*1f10*/  @!P6 IMAD.IADD R33, R33, 0x1, -R3 ;  /* 0x000000012121e824 */ /* 0x000fe400078e0a03 */
[----:B------:R-:W-:Y:S01]  /*1f20*/  VIADD R8, R0, 0x80 ;  /* 0x0000008000087836 */ /* 0x000fe20000000000 */
[C---:B------:R-:W-:Y:S01]  /*1f30*/  ISETP.GT.U32.AND P6, PT, R3.reuse, R36, PT ;  /* 0x000000240300720c */ /* 0x040fe20003fc4070 */
[----:B------:R-:W-:Y:S01]  /*1f40*/  @!P1 IMAD.MOV R31, RZ, RZ, -R31 ;  /* 0x000000ffff1f9224 */ /* 0x000fe200078e0a1f */
[----:B------:R-:W-:Y:S01]  /*1f50*/  ISETP.GE.AND P1, PT, R4, RZ, PT ;  /* 0x000000ff0400720c */ /* 0x000fe20003f26270 */
[----:B------:R-:W-:Y:S01]  /*1f60*/  VIADD R4, R0, 0x84 ;  /* 0x0000008400047836 */ /* 0x000fe20000000000 */
[----:B------:R-:W-:Y:S01]  /*1f70*/  IABS R38, R8 ;  /* 0x0000000800267213 */ /* 0x000fe20000000000 */
[----:B------:R-:W-:Y:S01]  /*1f80*/  @!P3 IMAD.MOV R32, RZ, RZ, -R32 ;  /* 0x000000ffff20b224 */ /* 0x000fe200078e0a20 */
[----:B------:R-:W-:Y:S01]  /*1f90*/  ISETP.GT.U32.AND P3, PT, R3, R34, PT ;  /* 0x000000220300720c */ /* 0x000fe20003f64070 */
[----:B------:R-:W-:Y:S01]  /*1fa0*/  @!P5 IMAD.IADD R35, R35, 0x1, -R3 ;  /* 0x000000012323d824 */ /* 0x000fe200078e0a03 */
[----:B------:R-:W-:Y:S01]  /*1fb0*/  IABS R37, R4 ;  /* 0x0000000400257213 */ /* 0x000fe20000000000 */
[----:B------:R-:W-:-:S03]  /*1fc0*/  IMAD.HI.U32 R6, R10, R38, RZ ;  /* 0x000000260a067227 */ /* 0x000fc600078e00ff */
[C---:B------:R-:W-:Y:S01]  /*1fd0*/  ISETP.GT.U32.AND P5, PT, R3.reuse, R35, PT ;  /* 0x000000230300720c */ /* 0x040fe20003fa4070 */
[----:B------:R-:W-:Y:S02]  /*1fe0*/  @!P6 IMAD.IADD R36, R36, 0x1, -R3 ;  /* 0x000000012424e824 */ /* 0x000fe400078e0a03 */
[----:B------:R-:W-:Y:S02]  /*1ff0*/  IMAD.MOV R6, RZ, RZ, -R6 ;  /* 0x000000ffff067224 */ /* 0x000fe400078e0a06 */
[----:B------:R-:W-:Y:S01]  /*2000*/  IMAD.HI.U32 R9, R10, R37, RZ ;  /* 0x000000250a097227 */ /* 0x000fe200078e00ff */
[----:B------:R-:W-:-:S03]  /*2010*/  ISETP.GT.U32.AND P6, PT, R3, R36, PT ;  /* 0x000000240300720c */ /* 0x000fc60003fc4070 */
[----:B------:R-:W-:Y:S02]  /*2020*/  IMAD R38, R3, R6, R38 ;  /* 0x0000000603267224 */ /* 0x000fe400078e0226 */
[--C-:B------:R-:W-:Y:S01]  /*2030*/  @!P3 IMAD.IADD R34, R34, 0x1, -R3.reuse ;  /* 0x000000012222b824 */ /* 0x100fe200078e0a03 */
[----:B------:R-:W-:Y:S01]  /*2040*/  ISETP.GE.AND P3, PT, R4, RZ, PT ;  /* 0x000000ff0400720c */ /* 0x000fe20003f66270 */
[----:B------:R-:W-:Y:S01]  /*2050*/  @!P5 IMAD.IADD R35, R35, 0x1, -R3 ;  /* 0x000000012323d824 */ /* 0x000fe200078e0a03 */
[----:B------:R-:W-:Y:S01]  /*2060*/  ISETP.GE.AND P5, PT, R8, RZ, PT ;  /* 0x000000ff0800720c */ /* 0x000fe20003fa6270 */
[----:B------:R-:W-:Y:S02]  /*2070*/  IMAD.MOV R8, RZ, RZ, -R9 ;  /* 0x000000ffff087224 */ /* 0x000fe400078e0a09 */
[----:B------:R-:W-:Y:S02]  /*2080*/  VIADD R7, R0, 0x7c ;  /* 0x0000007c00077836 */ /* 0x000fe40000000000 */
[----:B------:R-:W-:Y:S01]  /*2090*/  @!P6 IMAD.IADD R36, R36, 0x1, -R3 ;  /* 0x000000012424e824 */ /* 0x000fe200078e0a03 */
[C---:B------:R-:W-:Y:S01]  /*20a0*/  ISETP.GT.U32.AND P6, PT, R3.reuse, R38, PT ;  /* 0x000000260300720c */ /* 0x040fe20003fc4070 */
[----:B------:R-:W-:Y:S01]  /*20b0*/  IMAD R37, R3, R8, R37 ;  /* 0x0000000803257224 */ /* 0x000fe200078e0225 */
[----:B------:R-:W-:Y:S01]  /*20c0*/  IABS R39, R7 ;  /* 0x0000000700277213 */ /* 0x000fe20000000000 */
[----:B------:R-:W-:-:S02]  /*20d0*/  @!P0 IMAD.MOV R34, RZ, RZ, -R34 ;  /* 0x000000ffff228224 */ /* 0x000fc400078e0a22 */
[----:B------:R-:W-:Y:S01]  /*20e0*/  @!P1 IMAD.MOV R35, RZ, RZ, -R35 ;  /* 0x000000ffff239224 */ /* 0x000fe200078e0a23 */
[----:B------:R-:W-:Y:S01]  /*20f0*/  ISETP.GT.U32.AND P0, PT, R3, R37, PT ;  /* 0x000000250300720c */ /* 0x000fe20003f04070 */
[----:B------:R-:W-:Y:S01]  /*2100*/  IMAD.HI.U32 R4, R10, R39, RZ ;  /* 0x000000270a047227 */ /* 0x000fe200078e00ff */
[----:B------:R-:W-:Y:S02]  /*2110*/  ISETP.GE.AND P1, PT, R40, RZ, PT ;  /* 0x000000ff2800720c */ /* 0x000fe40003f26270 */
[----:B------:R-:W-:Y:S01]  /*2120*/  IABS R40, R40 ;  /* 0x0000002800287213 */ /* 0x000fe20000000000 */
[----:B------:R-:W-:Y:S02]  /*2130*/  IMAD.MOV R4, RZ, RZ, -R4 ;  /* 0x000000ffff047224 */ /* 0x000fe400078e0a04 */
[----:B------:R-:W-:Y:S02]  /*2140*/  @!P6 IMAD.IADD R38, R38, 0x1, -R3 ;  /* 0x000000012626e824 */ /* 0x000fe400078e0a03 */
[----:B------:R-:W-:-:S03]  /*2150*/  IMAD.HI.U32 R12, R10, R40, RZ ;  /* 0x000000280a0c7227 */ /* 0x000fc600078e00ff */
[----:B------:R-:W-:Y:S01]  /*2160*/  ISETP.GT.U32.AND P6, PT, R3, R38, PT ;  /* 0x000000260300720c */ /* 0x000fe20003fc4070 */
[----:B------:R-:W-:Y:S02]  /*2170*/  @!P0 IMAD.IADD R37, R37, 0x1, -R3 ;  /* 0x0000000125258824 */ /* 0x000fe400078e0a03 */
[----:B------:R-:W-:Y:S02]  /*2180*/  IMAD.MOV R12, RZ, RZ, -R12 ;  /* 0x000000ffff0c7224 */ /* 0x000fe400078e0a0c */
[C---:B------:R-:W-:Y:S01]  /*2190*/  IMAD R39, R3.reuse, R4, R39 ;  /* 0x0000000403277224 */ /* 0x040fe200078e0227 */
[C---:B------:R-:W-:Y:S01]  /*21a0*/  ISETP.GT.U32.AND P0, PT, R3.reuse, R37, PT ;  /* 0x000000250300720c */ /* 0x040fe20003f04070 */
[C---:B------:R-:W-:Y:S02]  /*21b0*/  VIADD R4, R0.reuse, 0x70 ;  /* 0x0000007000047836 */ /* 0x040fe40000000000 */
[----:B------:R-:W-:Y:S02]  /*21c0*/  VIADD R11, R0, 0x74 ;  /* 0x00000074000b7836 */ /* 0x000fe40000000000 */
[C---:B------:R-:W-:Y:S01]  /*21d0*/  IMAD R40, R3.reuse, R12, R40 ;  /* 0x0000000c03287224 */ /* 0x040fe200078e0228 */
[----:B------:R-:W-:Y:S01]  /*21e0*/  IABS R42, R4 ;  /* 0x00000004002a7213 */ /* 0x000fe20000000000 */
[----:B------:R-:W-:Y:S01]  /*21f0*/  @!P4 IMAD.MOV R36, RZ, RZ, -R36 ;  /* 0x000000ffff24c224 */ /* 0x000fe200078e0a24 */
[C---:B------:R-:W-:Y:S01]  /*2200*/  ISETP.GT.U32.AND P4, PT, R3.reuse, R39, PT ;  /* 0x000000270300720c */ /* 0x040fe20003f84070 */
[----:B------:R-:W-:Y:S01]  /*2210*/  @!P6 IMAD.IADD R38, R38, 0x1, -R3 ;  /* 0x000000012626e824 */ /* 0x000fe200078e0a03 */
[----:B------:R-:W-:Y:S01]  /*2220*/  IABS R41, R11 ;  /* 0x0000000b00297213 */ /* 0x000fe20000000000 */
[----:B------:R-:W-:Y:S01]  /*2230*/  IMAD.HI.U32 R8, R10, R42, RZ ;  /* 0x0000002a0a087227 */ /* 0x000fe200078e00ff */
[----:B------:R-:W-:-:S03]  /*2240*/  ISETP.GT.U32.AND P6, PT, R3, R40, PT ;  /* 0x000000280300720c */ /* 0x000fc60003fc4070 */
[----:B------:R-:W-:-:S04]  /*2250*/  IMAD.HI.U32 R9, R10, R41, RZ ;  /* 0x000000290a097227 */ /* 0x000fc800078e00ff */
[C---:B------:R-:W-:Y:S02]  /*2260*/  VIADD R6, R0.reuse, 0x6c ;  /* 0x0000006c00067836 */ /* 0x040fe40000000000 */
[----:B------:R-:W-:Y:S01]  /*2270*/  @!P0 IMAD.IADD R37, R37, 0x1, -R3 ;  /* 0x0000000125258824 */ /* 0x000fe200078e0a03 */
[----:B------:R-:W-:Y:S01]  /*2280*/  ISETP.GE.AND P0, PT, R11, RZ, PT ;  /* 0x000000ff0b00720c */ /* 0x000fe20003f06270 */
[----:B------:R-:W-:Y:S01]  /*2290*/  IMAD.MOV R8, RZ, RZ, -R8 ;  /* 0x000000ffff087224 */ /* 0x000fe200078e0a08 */
[----:B------:R-:W-:Y:S01]  /*22a0*/  IABS R43, R6 ;  /* 0x00000006002b7213 */ /* 0x000fe20000000000 */
[----:B------:R-:W-:Y:S02]  /*22b0*/  IMAD.MOV R9, RZ, RZ, -R9 ;  /* 0x000000ffff097224 */ /* 0x000fe400078e0a09 */
[----:B------:R-:W-:Y:S02]  /*22c0*/  VIADD R11, R0, 0x68 ;  /* 0x00000068000b7836 */ /* 0x000fe40000000000 */
[----:B------:R-:W-:-:S02]  /*22d0*/  @!P4 IMAD.IADD R39, R39, 0x1, -R3 ;  /* 0x000000012727c824 */ /* 0x000fc400078e0a03 */
[C---:B------:R-:W-:Y:S01]  /*22e0*/  IMAD R42, R3.reuse, R8, R42 ;  /* 0x00000008032a7224 */ /* 0x040fe200078e022a */
[----:B------:R-:W-:Y:S01]  /*22f0*/  IABS R44, R11 ;  /* 0x0000000b002c7213 */ /* 0x000fe20000000000 */
[C---:B------:R-:W-:Y:S02]  /*2300*/  IMAD R41, R3.reuse, R9, R41 ;  /* 0x0000000903297224 */ /* 0x040fe400078e0229 */
[----:B------:R-:W-:Y:S02]  /*2310*/  VIADD R8, R0, 0x64 ;  /* 0x0000006400087836 */ /* 0x000fe40000000000 */
[----:B------:R-:W-:Y:S01]  /*2320*/  @!P6 IMAD.IADD R40, R40, 0x1, -R3 ;  /* 0x000000012828e824 */ /* 0x000fe200078e0a03 */
[----:B------:R-:W-:Y:S01]  /*2330*/  ISETP.GT.U32.AND P6, PT, R3, R39, PT ;  /* 0x000000270300720c */ /* 0x000fe20003fc4070 */
[----:B------:R-:W-:Y:S01]  /*2340*/  @!P2 IMAD.MOV R33, RZ, RZ, -R33 ;  /* 0x000000ffff21a224 */ /* 0x000fe200078e0a21 */
[----:B------:R-:W-:Y:S01]  /*2350*/  ISETP.GE.AND P2, PT, R7, RZ, PT ;  /* 0x000000ff0700720c */ /* 0x000fe20003f46270 */
[----:B------:R-:W-:Y:S01]  /*2360*/  IMAD.HI.U32 R7, R10, R43, RZ ;  /* 0x0000002b0a077227 */ /* 0x000fe200078e00ff */
[----:B------:R-:W-:-:S02]  /*2370*/  ISETP.GT.U32.AND P4, PT, R3, R41, PT ;  /* 0x000000290300720c */ /* 0x000fc40003f84070 */
[----:B------:R-:W-:Y:S01]  /*2380*/  IABS R45, R8 ;  /* 0x00000008002d7213 */ /* 0x000fe20000000000 */
[----:B------:R-:W-:Y:S01]  /*2390*/  @!P3 IMAD.MOV R37, RZ, RZ, -R37 ;  /* 0x000000ffff25b224 */ /* 0x000fe200078e0a25 */
[----:B------:R-:W-:Y:S01]  /*23a0*/  ISETP.GT.U32.AND P3, PT, R3, R40, PT ;  /* 0x000000280300720c */ /* 0x000fe20003f64070 */
[----:B------:R-:W-:-:S04]  /*23b0*/  IMAD.HI.U32 R13, R10, R44, RZ ;  /* 0x0000002c0a0d7227 */ /* 0x000fc800078e00ff */
[----:B------:R-:W-:Y:S02]  /*23c0*/  IMAD.MOV R7, RZ, RZ, -R7 ;  /* 0x000000ffff077224 */ /* 0x000fe400078e0a07 */
[----:B------:R-:W-:Y:S01]  /*23d0*/  @!P5 IMAD.MOV R38, RZ, RZ, -R38 ;  /* 0x000000ffff26d224 */ /* 0x000fe200078e0a26 */
[----:B------:R-:W-:Y:S01]  /*23e0*/  ISETP.GT.U32.AND P5, PT, R3, R42, PT ;  /* 0x0000002a0300720c */ /* 0x000fe20003fa4070 */
[----:B------:R-:W-:-:S04]  /*23f0*/  IMAD.HI.U32 R12, R10, R45, RZ ;  /* 0x0000002d0a0c7227 */ /* 0x000fc800078e00ff */
[----:B------:R-:W-:Y:S02]  /*2400*/  IMAD.MOV R13, RZ, RZ, -R13 ;  /* 0x000000ffff0d7224 */ /* 0x000fe400078e0a0d */
[C---:B------:R-:W-:Y:S02]  /*2410*/  IMAD R43, R3.reuse, R7, R43 ;  /* 0x00000007032b7224 */ /* 0x040fe400078e022b */
[----:B------:R-:W-:Y:S02]  /*2420*/  IMAD.MOV R12, RZ, RZ, -R12 ;  /* 0x000000ffff0c7224 */ /* 0x000fe400078e0a0c */
[----:B------:R-:W-:Y:S02]  /*2430*/  IMAD R44, R3, R13, R44 ;  /* 0x0000000d032c7224 */ /* 0x000fe400078e022c */
[--C-:B------:R-:W-:Y:S01]  /*2440*/  @!P6 IMAD.IADD R39, R39, 0x1, -R3.reuse ;  /* 0x000000012727e824 */ /* 0x100fe200078e0a03 */
[----:B------:R-:W-:Y:S01]  /*2450*/  ISETP.GT.U32.AND P6, PT, R3, R43, PT ;  /* 0x0000002b0300720c */ /* 0x000fe20003fc4070 */
[----:B------:R-:W-:-:S02]  /*2460*/  @!P4 IMAD.IADD R41, R41, 0x1, -R3 ;  /* 0x000000012929c824 */ /* 0x000fc400078e0a03 */
[C---:B------:R-:W-:Y:S02]  /*2470*/  IMAD R45, R3.reuse, R12, R45 ;  /* 0x0000000c032d7224 */ /* 0x040fe400078e022d */
[--C-:B------:R-:W-:Y:S01]  /*2480*/  @!P3 IMAD.IADD R40, R40, 0x1, -R3.reuse ;  /* 0x000000012828b824 */ /* 0x100fe200078e0a03 */
[C---:B------:R-:W-:Y:S01]  /*2490*/  ISETP.GT.U32.AND P3, PT, R3.reuse, R44, PT ;  /* 0x0000002c0300720c */ /* 0x040fe20003f64070 */
[----:B------:R-:W-:Y:S01]  /*24a0*/  VIADD R9, R0, 0x60 ;  /* 0x0000006000097836 */ /* 0x000fe20000000000 */
[C---:B------:R-:W-:Y:S01]  /*24b0*/  ISETP.GT.U32.AND P4, PT, R3.reuse, R41, PT ;  /* 0x000000290300720c */ /* 0x040fe20003f84070 */
[--C-:B------:R-:W-:Y:S01]  /*24c0*/  @!P5 IMAD.IADD R42, R42, 0x1, -R3.reuse ;  /* 0x000000012a2ad824 */ /* 0x100fe200078e0a03 */
[----:B------:R-:W-:Y:S01]  /*24d0*/  ISETP.GT.U32.AND P5, PT, R3, R45, PT ;  /* 0x0000002d0300720c */ /* 0x000fe20003fa4070 */
[----:B------:R-:W-:Y:S01]  /*24e0*/  VIADD R7, R0, 0x5c ;  /* 0x0000005c00077836 */ /* 0x000fe20000000000 */
[----:B------:R-:W-:Y:S01]  /*24f0*/  IABS R46, R9 ;  /* 0x00000009002e7213 */ /* 0x000fe20000000000 */
[----:B------:R-:W-:Y:S01]  /*2500*/  @!P6 IMAD.IADD R43, R43, 0x1, -R3 ;  /* 0x000000012b2be824 */ /* 0x000fe200078e0a03 */
[----:B------:R-:W-:Y:S01]  /*2510*/  ISETP.GE.AND P6, PT, R6, RZ, PT ;  /* 0x000000ff0600720c */ /* 0x000fe20003fc6270 */
[----:B------:R-:W-:Y:S01]  /*2520*/  @!P2 IMAD.MOV R39, RZ, RZ, -R39 ;  /* 0x000000ffff27a224 */ /* 0x000fe200078e0a27 */
[----:B------:R-:W-:Y:S01]  /*2530*/  IABS R47, R7 ;  /* 0x00000007002f7213 */ /* 0x000fe20000000000 */
[----:B------:R-:W-:Y:S01]  /*2540*/  IMAD.HI.U32 R13, R10, R46, RZ ;  /* 0x0000002e0a0d7227 */ /* 0x000fe200078e00ff */
[----:B------:R-:W-:-:S03]  /*2550*/  ISETP.GT.U32.AND P2, PT, R3, R43, PT ;  /* 0x0000002b0300720c */ /* 0x000fc60003f44070 */
[----:B------:R-:W-:Y:S01]  /*2560*/  @!P3 IMAD.IADD R44, R44, 0x1, -R3 ;  /* 0x000000012c2cb824 */ /* 0x000fe200078e0a03 */
[----:B------:R-:W-:Y:S01]  /*2570*/  ISETP.GT.U32.AND P3, PT, R3, R42, PT ;  /* 0x0000002a0300720c */ /* 0x000fe20003f64070 */
[----:B------:R-:W-:-:S04]  /*2580*/  IMAD.HI.U32 R12, R10, R47, RZ ;  /* 0x0000002f0a0c7227 */ /* 0x000fc800078e00ff */
[----:B------:R-:W-:Y:S02]  /*2590*/  IMAD.MOV R13, RZ, RZ, -R13 ;  /* 0x000000ffff0d7224 */ /* 0x000fe400078e0a0d */
[--C-:B------:R-:W-:Y:S01]  /*25a0*/  @!P4 IMAD.IADD R41, R41, 0x1, -R3.reuse ;  /* 0x000000012929c824 */ /* 0x100fe200078e0a03 */
[----:B------:R-:W-:Y:S01]  /*25b0*/  ISETP.GE.AND P4, PT, R4, RZ, PT ;  /* 0x000000ff0400720c */ /* 0x000fe20003f86270 */
[----:B------:R-:W-:Y:S01]  /*25c0*/  @!P5 IMAD.IADD R45, R45, 0x1, -R3 ;  /* 0x000000012d2dd824 */ /* 0x000fe200078e0a03 */
[C---:B------:R-:W-:Y:S01]  /*25d0*/  ISETP.GT.U32.AND P5, PT, R3.reuse, R44, PT ;  /* 0x0000002c0300720c */ /* 0x040fe20003fa4070 */
[C---:B------:R-:W-:Y:S02]  /*25e0*/  VIADD R4, R0.reuse, 0x58 ;  /* 0x0000005800047836 */ /* 0x040fe40000000000 */
[----:B------:R-:W-:Y:S02]  /*25f0*/  IMAD.MOV R12, RZ, RZ, -R12 ;  /* 0x000000ffff0c7224 */ /* 0x000fe400078e0a0c */
[----:B------:R-:W-:Y:S01]  /*2600*/  IMAD R46, R3, R13, R46 ;  /* 0x0000000d032e7224 */ /* 0x000fe200078e022e */
[----:B------:R-:W-:Y:S01]  /*2610*/  IABS R48, R4 ;  /* 0x0000000400307213 */ /* 0x000fe20000000000 */
[----:B------:R-:W-:-:S02]  /*2620*/  VIADD R6, R0, 0x54 ;  /* 0x0000005400067836 */ /* 0x000fc40000000000 */
[C---:B------:R-:W-:Y:S02]  /*2630*/  IMAD R47, R3.reuse, R12, R47 ;  /* 0x0000000c032f7224 */ /* 0x040fe400078e022f */
[----:B------:R-:W-:Y:S01]  /*2640*/  @!P0 IMAD.MOV R41, RZ, RZ, -R41 ;  /* 0x000000ffff298224 */ /* 0x000fe200078e0a29 */
[----:B------:R-:W-:Y:S01]  /*2650*/  ISETP.GT.U32.AND P0, PT, R3, R46, PT ;  /* 0x0000002e0300720c */ /* 0x000fe20003f04070 */
[--C-:B------:R-:W-:Y:S01]  /*2660*/  @!P3 IMAD.IADD R42, R42, 0x1, -R3.reuse ;  /* 0x000000012a2ab824 */ /* 0x100fe200078e0a03 */
[----:B------:R-:W-:Y:S01]  /*2670*/  IABS R49, R6 ;  /* 0x0000000600317213 */ /* 0x000fe20000000000 */
[----:B------:R-:W-:Y:S01]  /*2680*/  @!P2 IMAD.IADD R43, R43, 0x1, -R3 ;  /* 0x000000012b2ba824 */ /* 0x000fe200078e0a03 */
[----:B------:R-:W-:Y:S01]  /*2690*/  ISETP.GE.AND P3, PT, R11, RZ, PT ;  /* 0x000000ff0b00720c */ /* 0x000fe20003f66270 */
[----:B------:R-:W-:Y:S01]  /*26a0*/  IMAD.HI.U32 R11, R10, R48, RZ ;  /* 0x000000300a0b7227 */ /* 0x000fe200078e00ff */
[----:B------:R-:W-:-:S03]  /*26b0*/  ISETP.GT.U32.AND P2, PT, R3, R47, PT ;  /* 0x0000002f0300720c */ /* 0x000fc60003f44070 */
[----:B------:R-:W-:Y:S01]  /*26c0*/  @!P5 IMAD.IADD R44, R44, 0x1, -R3 ;  /* 0x000000012c2cd824 */ /* 0x000fe200078e0a03 */
[----:B------:R-:W-:Y:S01]  /*26d0*/  ISETP.GE.AND P5, PT, R8, RZ, PT ;  /* 0x000000ff0800720c */ /* 0x000fe20003fa6270 */
[----:B------:R-:W-:Y:S02]  /*26e0*/  IMAD.MOV R11, RZ, RZ, -R11 ;  /* 0x000000ffff0b7224 */ /* 0x000fe400078e0a0b */
[----:B------:R-:W-:-:S04]  /*26f0*/  IMAD.HI.U32 R8, R10, R49, RZ ;  /* 0x000000310a087227 */ /* 0x000fc800078e00ff */
[----:B------:R-:W-:Y:S01]  /*2700*/  @!P1 IMAD.MOV R40, RZ, RZ, -R40 ;  /* 0x000000ffff289224 */ /* 0x000fe200078e0a28 */
[C---:B------:R-:W-:Y:S01]  /*2710*/  ISETP.GT.U32.AND P1, PT, R3.reuse, R45, PT ;  /* 0x0000002d0300720c */ /* 0x040fe20003f24070 */
[----:B------:R-:W-:Y:S02]  /*2720*/  IMAD R48, R3, R11, R48 ;  /* 0x0000000b03307224 */ /* 0x000fe400078e0230 */
[----:B------:R-:W-:Y:S02]  /*2730*/  IMAD.MOV R8, RZ, RZ, -R8 ;  /* 0x000000ffff087224 */ /* 0x000fe400078e0a08 */
[----:B------:R-:W-:Y:S01]  /*2740*/  @!P0 IMAD.IADD R46, R46, 0x1, -R3 ;  /* 0x000000012e2e8824 */ /* 0x000fe200078e0a03 */
[----:B------:R-:W-:Y:S01]  /*2750*/  ISETP.GE.AND P0, PT, R7, RZ, PT ;  /* 0x000000ff0700720c */ /* 0x000fe20003f06270 */
[----:B------:R-:W-:Y:S01]  /*2760*/  @!P4 IMAD.MOV R42, RZ, RZ, -R42 ;  /* 0x000000ffff2ac224 */ /* 0x000fe200078e0a2a */
[C---:B------:R-:W-:Y:S01]  /*2770*/  ISETP.GT.U32.AND P4, PT, R3.reuse, R48, PT ;  /* 0x000000300300720c */ /* 0x040fe20003f84070 */
[----:B------:R-:W-:-:S02]  /*2780*/  IMAD R49, R3, R8, R49 ;  /* 0x0000000803317224 */ /* 0x000fc400078e0231 */
[--C-:B------:R-:W-:Y:S01]  /*2790*/  @!P2 IMAD.IADD R47, R47, 0x1, -R3.reuse ;  /* 0x000000012f2fa824 */ /* 0x100fe200078e0a03 */
[C---:B------:R-:W-:Y:S01]  /*27a0*/  ISETP.GT.U32.AND P2, PT, R3.reuse, R46, PT ;  /* 0x0000002e0300720c */ /* 0x040fe20003f44070 */
[----:B------:R-:W-:Y:S01]  /*27b0*/  @!P3 IMAD.MOV R44, RZ, RZ, -R44 ;  /* 0x000000ffff2cb224 */ /* 0x000fe200078e0a2c */
[----:B------:R-:W-:Y:S01]  /*27c0*/  ISETP.GT.U32.AND P3, PT, R3, R49, PT ;  /* 0x000000310300720c */ /* 0x000fe20003f64070 */
[----:B------:R-:W-:Y:S02]  /*27d0*/  VIADD R7, R0, 0x50 ;  /* 0x0000005000077836 */ /* 0x000fe40000000000 */
[----:B------:R-:W-:Y:S01]  /*27e0*/  @!P1 IMAD.IADD R45, R45, 0x1, -R3 ;  /* 0x000000012d2d9824 */ /* 0x000fe200078e0a03 */
[----:B------:R-:W-:Y:S01]  /*27f0*/  ISETP.GE.AND P1, PT, R9, RZ, PT ;  /* 0x000000ff0900720c */ /* 0x000fe20003f26270 */
[----:B------:R-:W-:Y:S01]  /*2800*/  @!P6 IMAD.MOV R43, RZ, RZ, -R43 ;  /* 0x000000ffff2be224 */ /* 0x000fe200078e0a2b */
[----:B------:R-:W-:Y:S01]  /*2810*/  IABS R8, R7 ;  /* 0x0000000700087213 */ /* 0x000fe20000000000 */
[----:B------:R-:W-:Y:S01]  /*2820*/  @!P5 IMAD.MOV R45, RZ, RZ, -R45 ;  /* 0x000000ffff2dd224 */ /* 0x000fe200078e0a2d */
[----:B------:R-:W-:Y:S01]  /*2830*/  ISETP.GE.AND P5, PT, R4, RZ, PT ;  /* 0x000000ff0400720c */ /* 0x000fe20003fa6270 */
[--C-:B------:R-:W-:Y:S01]  /*2840*/  @!P4 IMAD.IADD R48, R48, 0x1, -R3.reuse ;  /* 0x000000013030c824 */ /* 0x100fe200078e0a03 */
[----:B------:R-:W-:Y:S01]  /*2850*/  ISETP.GT.U32.AND P6, PT, R3, R47, PT ;  /* 0x0000002f0300720c */ /* 0x000fe20003fc4070 */
[----:B------:R-:W-:Y:S01]  /*2860*/  @!P2 IMAD.IADD R46, R46, 0x1, -R3 ;  /* 0x000000012e2ea824 */ /* 0x000fe200078e0a03 */
[----:B------:R-:W-:Y:S01]  /*2870*/  ISETP.GE.AND P2, PT, R6, RZ, PT ;  /* 0x000000ff0600720c */ /* 0x000fe20003f46270 */
[----:B------:R-:W-:-:S02]  /*2880*/  VIADD R4, R0, 0x4c ;  /* 0x0000004c00047836 */ /* 0x000fc40000000000 */
[----:B------:R-:W-:-:S03]  /*2890*/  IMAD.HI.U32 R6, R10, R8, RZ ;  /* 0x000000080a067227 */ /* 0x000fc600078e00ff */
[----:B------:R-:W-:Y:S01]  /*28a0*/  IABS R51, R4 ;  /* 0x0000000400337213 */ /* 0x000fe20000000000 */
[----:B------:R-:W-:Y:S01]  /*28b0*/  @!P3 IMAD.IADD R49, R49, 0x1, -R3 ;  /* 0x000000013131b824 */ /* 0x000fe200078e0a03 */
[C---:B------:R-:W-:Y:S01]  /*28c0*/  ISETP.GT.U32.AND P3, PT, R3.reuse, R48, PT ;  /* 0x000000300300720c */ /* 0x040fe20003f64070 */
[----:B------:R-:W-:Y:S01]  /*28d0*/  IMAD.MOV R6, RZ, RZ, -R6 ;  /* 0x000000ffff067224 */ /* 0x000fe200078e0a06 */
[----:B------:R-:W-:Y:S01]  /*28e0*/  ISETP.GE.AND P4, PT, R4, RZ, PT ;  /* 0x000000ff0400720c */ /* 0x000fe20003f86270 */
[----:B------:R-:W-:Y:S01]  /*28f0*/  @!P1 IMAD.MOV R46, RZ, RZ, -R46 ;  /* 0x000000ffff2e9224 */ /* 0x000fe200078e0a2e */
[C---:B------:R-:W-:Y:S01]  /*2900*/  ISETP.GT.U32.AND P1, PT, R3.reuse, R49, PT ;  /* 0x000000310300720c */ /* 0x040fe20003f24070 */
[----:B------:R-:W-:Y:S02]  /*2910*/  IMAD R50, R3, R6, R8 ;  /* 0x0000000603327224 */ /* 0x000fe400078e0208 */
[----:B------:R-:W-:-:S04]  /*2920*/  IMAD.HI.U32 R6, R10, R51, RZ ;  /* 0x000000330a067227 */ /* 0x000fc800078e00ff */
[----:B------:R-:W-:Y:S02]  /*2930*/  IMAD.MOV R6, RZ, RZ, -R6 ;  /* 0x000000ffff067224 */ /* 0x000fe400078e0a06 */
[----:B------:R-:W-:Y:S01]  /*2940*/  @!P3 IMAD.IADD R48, R48, 0x1, -R3 ;  /* 0x000000013030b824 */ /* 0x000fe200078e0a03 */
[C---:B------:R-:W-:Y:S01]  /*2950*/  ISETP.GT.U32.AND P3, PT, R3.reuse, R50, PT ;  /* 0x000000320300720c */ /* 0x040fe20003f64070 */
[----:B------:R-:W-:Y:S02]  /*2960*/  IMAD R51, R3, R6, R51 ;  /* 0x0000000603337224 */ /* 0x000fe400078e0233 */
[----:B------:R-:W-:Y:S02]  /*2970*/  @!P5 IMAD.MOV R48, RZ, RZ, -R48 ;  /* 0x000000ffff30d224 */ /* 0x000fe400078e0a30 */
[--C-:B------:R-:W-:Y:S01]  /*2980*/  @!P6 IMAD.IADD R47, R47, 0x1, -R3.reuse ;  /* 0x000000012f2fe824 */ /* 0x100fe200078e0a03 */
[----:B------:R-:W-:Y:S01]  /*2990*/  ISETP.GT.U32.AND P5, PT, R3, R51, PT ;  /* 0x000000330300720c */ /* 0x000fe20003fa4070 */
[----:B------:R-:W-:Y:S01]  /*29a0*/  @!P1 IMAD.IADD R49, R49, 0x1, -R3 ;  /* 0x0000000131319824 */ /* 0x000fe200078e0a03 */
[----:B------:R-:W-:Y:S01]  /*29b0*/  ISETP.GE.AND P1, PT, R53, RZ, PT ;  /* 0x000000ff3500720c */ /* 0x000fe20003f26270 */
[----:B------:R-:W-:Y:S01]  /*29c0*/  @!P0 IMAD.MOV R47, RZ, RZ, -R47 ;  /* 0x000000ffff2f8224 */ /* 0x000fe200078e0a2f */
[----:B------:R-:W-:Y:S01]  /*29d0*/  ISETP.GE.AND P0, PT, R52, RZ, PT ;  /* 0x000000ff3400720c */ /* 0x000fe20003f06270 */
[----:B------:R-:W-:Y:S01]  /*29e0*/  VIADD R8, R0, 0x40 ;  /* 0x0000004000087836 */ /* 0x000fe20000000000 */
[----:B------:R-:W-:Y:S01]  /*29f0*/  IABS R52, R52 ;  /* 0x0000003400347213 */ /* 0x000fe20000000000 */
[----:B------:R-:W-:Y:S01]  /*2a00*/  @!P3 IMAD.IADD R50, R50, 0x1, -R3 ;  /* 0x000000013232b824 */ /* 0x000fe200078e0a03 */
[----:B------:R-:W-:Y:S01]  /*2a10*/  IABS R53, R53 ;  /* 0x0000003500357213 */ /* 0x000fe20000000000 */
[----:B------:R-:W-:Y:S01]  /*2a20*/  VIADD R4, R0, 0x3c ;  /* 0x0000003c00047836 */ /* 0x000fe20000000000 */
[----:B------:R-:W-:Y:S01]  /*2a30*/  ISETP.GE.AND P6, PT, R7, RZ, PT ;  /* 0x000000ff0700720c */ /* 0x000fe20003fc6270 */
[----:B------:R-:W-:Y:S01]  /*2a40*/  IMAD.HI.U32 R9, R10, R52, RZ ;  /* 0x000000340a097227 */ /* 0x000fe200078e00ff */
[----:B------:R-:W-:-:S02]  /*2a50*/  ISETP.GT.U32.AND P3, PT, R3, R50, PT ;  /* 0x000000320300720c */ /* 0x000fc40003f64070 */
[----:B------:R-:W-:Y:S01]  /*2a60*/  IABS R54, R8 ;  /* 0x0000000800367213 */ /* 0x000fe20000000000 */
[----:B------:R-:W-:Y:S01]  /*2a70*/  @!P5 IMAD.IADD R51, R51, 0x1, -R3 ;  /* 0x000000013333d824 */ /* 0x000fe200078e0a03 */
[----:B------:R-:W-:Y:S01]  /*2a80*/  IABS R55, R4 ;  /* 0x0000000400377213 */ /* 0x000fe20000000000 */
[----:B------:R-:W-:-:S03]  /*2a90*/  IMAD.HI.U32 R7, R10, R53, RZ ;  /* 0x000000350a077227 */ /* 0x000fc600078e00ff */
[----:B------:R-:W-:Y:S01]  /*2aa0*/  ISETP.GT.U32.AND P5, PT, R3, R51, PT ;  /* 0x000000330300720c */ /* 0x000fe20003fa4070 */
[----:B------:R-:W-:Y:S02]  /*2ab0*/  IMAD.MOV R9, RZ, RZ, -R9 ;  /* 0x000000ffff097224 */ /* 0x000fe400078e0a09 */
[----:B------:R-:W-:-:S04]  /*2ac0*/  IMAD.HI.U32 R6, R10, R54, RZ ;  /* 0x000000360a067227 */ /* 0x000fc800078e00ff */
[----:B------:R-:W-:Y:S02]  /*2ad0*/  IMAD.MOV R7, RZ, RZ, -R7 ;  /* 0x000000ffff077224 */ /* 0x000fe400078e0a07 */
[C---:B------:R-:W-:Y:S02]  /*2ae0*/  IMAD R52, R3.reuse, R9, R52 ;  /* 0x0000000903347224 */ /* 0x040fe400078e0234 */
[----:B------:R-:W-:Y:S02]  /*2af0*/  IMAD.MOV R6, RZ, RZ, -R6 ;  /* 0x000000ffff067224 */ /* 0x000fe400078e0a06 */
[----:B------:R-:W-:Y:S02]  /*2b00*/  IMAD R53, R3, R7, R53 ;  /* 0x0000000703357224 */ /* 0x000fe400078e0235 */
[----:B------:R-:W-:-:S04]  /*2b10*/  IMAD.HI.U32 R7, R10, R55, RZ ;  /* 0x000000370a077227 */ /* 0x000fc800078e00ff */
[----:B------:R-:W-:Y:S01]  /*2b20*/  @!P3 IMAD.IADD R50, R50, 0x1, -R3 ;  /* 0x000000013232b824 */ /* 0x000fe200078e0a03 */
[C---:B------:R-:W-:Y:S01]  /*2b30*/  ISETP.GT.U32.AND P3, PT, R3.reuse, R52, PT ;  /* 0x000000340300720c */ /* 0x040fe20003f64070 */
[----:B------:R-:W-:Y:S02]  /*2b40*/  IMAD R54, R3, R6, R54 ;  /* 0x0000000603367224 */ /* 0x000fe400078e0236 */
[----:B------:R-:W-:Y:S02]  /*2b50*/  IMAD.MOV R6, RZ, RZ, -R7 ;  /* 0x000000ffff067224 */ /* 0x000fe400078e0a07 */
[----:B------:R-:W-:Y:S01]  /*2b60*/  @!P5 IMAD.IADD R51, R51, 0x1, -R3 ;  /* 0x000000013333d824 */ /* 0x000fe200078e0a03 */
[C---:B------:R-:W-:Y:S01]  /*2b70*/  ISETP.GT.U32.AND P5, PT, R3.reuse, R54, PT ;  /* 0x000000360300720c */ /* 0x040fe20003fa4070 */
[----:B------:R-:W-:Y:S02]  /*2b80*/  IMAD R55, R3, R6, R55 ;  /* 0x0000000603377224 */ /* 0x000fe400078e0237 */
[----:B------:R-:W-:-:S02]  /*2b90*/  @!P4 IMAD.MOV R51, RZ, RZ, -R51 ;  /* 0x000000ffff33c224 */ /* 0x000fc400078e0a33 */
[----:B------:R-:W-:Y:S01]  /*2ba0*/  VIADD R11, R0, 0x34 ;  /* 0x00000034000b7836 */ /* 0x000fe20000000000 */
[C---:B------:R-:W-:Y:S01]  /*2bb0*/  ISETP.GT.U32.AND P4, PT, R3.reuse, R55, PT ;  /* 0x000000370300720c */ /* 0x040fe20003f84070 */
[--C-:B------:R-:W-:Y:S02]  /*2bc0*/  @!P3 IMAD.IADD R52, R52, 0x1, -R3.reuse ;  /* 0x000000013434b824 */ /* 0x100fe400078e0a03 */
[----:B------:R-:W-:Y:S01]  /*2bd0*/  VIADD R5, R0, 0x30 ;  /* 0x0000003000057836 */ /* 0x000fe20000000000 */
[----:B------:R-:W-:Y:S01]  /*2be0*/  IABS R57, R11 ;  /* 0x0000000b00397213 */ /* 0x000fe20000000000 */
[----:B------:R-:W-:Y:S01]  /*2bf0*/  @!P6 IMAD.MOV R50, RZ, RZ, -R50 ;  /* 0x000000ffff32e224 */ /* 0x000fe200078e0a32 */
[C---:B------:R-:W-:Y:S01]  /*2c00*/  ISETP.GT.U32.AND P3, PT, R3.reuse, R52, PT ;  /* 0x000000340300720c */ /* 0x040fe20003f64070 */
[----:B------:R-:W-:Y:S01]  /*2c10*/  @!P5 IMAD.IADD R54, R54, 0x1, -R3 ;  /* 0x000000013636d824 */ /* 0x000fe200078e0a03 */
[----:B------:R-:W-:Y:S01]  /*2c20*/  ISETP.GT.U32.AND P6, PT, R3, R53, PT ;  /* 0x000000350300720c */ /* 0x000fe20003fc4070 */
[----:B------:R-:W-:Y:S01]  /*2c30*/  IMAD.HI.U32 R6, R10, R57, RZ ;  /* 0x000000390a067227 */ /* 0x000fe200078e00ff */
[----:B------:R-:W-:-:S02]  /*2c40*/  IABS R58, R5 ;  /* 0x00000005003a7213 */ /* 0x000fc40000000000 */
[----:B------:R-:W-:Y:S01]  /*2c50*/  ISETP.GT.U32.AND P5, PT, R3, R54, PT ;  /* 0x000000360300720c */ /* 0x000fe20003fa4070 */
[----:B------:R-:W-:Y:S02]  /*2c60*/  @!P4 IMAD.IADD R55, R55, 0x1, -R3 ;  /* 0x000000013737c824 */ /* 0x000fe400078e0a03 */
[----:B------:R-:W-:Y:S01]  /*2c70*/  @!P2 IMAD.MOV R49, RZ, RZ, -R49 ;  /* 0x000000ffff31a224 */ /* 0x000fe200078e0a31 */
[----:B------:R-:W-:Y:S01]  /*2c80*/  ISETP.GE.AND P2, PT, R8, RZ, PT ;  /* 0x000000ff0800720c */ /* 0x000fe20003f46270 */
[----:B------:R-:W-:Y:S01]  /*2c90*/  VIADD R9, R0, 0x38 ;  /* 0x0000003800097836 */ /* 0x000fe20000000000 */
[----:B------:R-:W-:Y:S01]  /*2ca0*/  ISETP.GT.U32.AND P4, PT, R3, R55, PT ;  /* 0x000000370300720c */ /* 0x000fe20003f84070 */
[----:B------:R-:W-:-:S03]  /*2cb0*/  IMAD.HI.U32 R8, R10, R58, RZ ;  /* 0x0000003a0a087227 */ /* 0x000fc600078e00ff */
[----:B------:R-:W-:Y:S01]  /*2cc0*/  IABS R56, R9 ;  /* 0x0000000900387213 */ /* 0x000fe20000000000 */
[----:B------:R-:W-:Y:S02]  /*2cd0*/  IMAD.MOV R6, RZ, RZ, -R6 ;  /* 0x000000ffff067224 */ /* 0x000fe400078e0a06 */
[--C-:B------:R-:W-:Y:S01]  /*2ce0*/  @!P3 IMAD.IADD R52, R52, 0x1, -R3.reuse ;  /* 0x000000013434b824 */ /* 0x100fe200078e0a03 */
[----:B------:R-:W-:Y:S01]  /*2cf0*/  ISETP.GE.AND P3, PT, R4, RZ, PT ;  /* 0x000000ff0400720c */ /* 0x000fe20003f66270 */
[----:B------:R-:W-:Y:S02]  /*2d00*/  @!P6 IMAD.IADD R53, R53, 0x1, -R3 ;  /* 0x000000013535e824 */ /* 0x000fe400078e0a03 */
[----:B------:R-:W-:Y:S02]  /*2d10*/  IMAD.MOV R4, RZ, RZ, -R8 ;  /* 0x000000ffff047224 */ /* 0x000fe400078e0a08 */
[C---:B------:R-:W-:Y:S01]  /*2d20*/  IMAD R57, R3.reuse, R6, R57 ;  /* 0x0000000603397224 */ /* 0x040fe200078e0239 */
[C---:B------:R-:W-:Y:S01]  /*2d30*/  ISETP.GT.U32.AND P6, PT, R3.reuse, R53, PT ;  /* 0x000000350300720c */ /* 0x040fe20003fc4070 */
[----:B------:R-:W-:-:S02]  /*2d40*/  IMAD R58, R3, R4, R58 ;  /* 0x00000004033a7224 */ /* 0x000fc400078e023a */
[----:B------:R-:W-:Y:S01]  /*2d50*/  @!P5 IMAD.IADD R54, R54, 0x1, -R3 ;  /* 0x000000013636d824 */ /* 0x000fe200078e0a03 */
[----:B------:R-:W-:Y:S01]  /*2d60*/  ISETP.GT.U32.AND P5, PT, R3, R57, PT ;  /* 0x000000390300720c */ /* 0x000fe20003fa4070 */
[----:B------:R-:W-:-:S04]  /*2d70*/  IMAD.HI.U32 R7, R10, R56, RZ ;  /* 0x000000380a077227 */ /* 0x000fc800078e00ff */
[----:B------:R-:W-:Y:S01]  /*2d80*/  @!P4 IMAD.IADD R55, R55, 0x1, -R3 ;  /* 0x000000013737c824 */ /* 0x000fe200078e0a03 */
[C---:B------:R-:W-:Y:S01]  /*2d90*/  ISETP.GT.U32.AND P4, PT, R3.reuse, R58, PT ;  /* 0x0000003a0300720c */ /* 0x040fe20003f84070 */
[----:B------:R-:W-:Y:S02]  /*2da0*/  IMAD.MOV R7, RZ, RZ, -R7 ;  /* 0x000000ffff077224 */ /* 0x000fe400078e0a07 */
[C---:B------:R-:W-:Y:S02]  /*2db0*/  VIADD R22, R0.reuse, 0x2c ;  /* 0x0000002c00167836 */ /* 0x040fe40000000000 */
[----:B------:R-:W-:Y:S02]  /*2dc0*/  IMAD R56, R3, R7, R56 ;  /* 0x0000000703387224 */ /* 0x000fe400078e0238 */
[----:B------:R-:W-:Y:S01]  /*2dd0*/  VIADD R21, R0, 0x28 ;  /* 0x0000002800157836 */ /* 0x000fe20000000000 */
[----:B------:R-:W-:Y:S01]  /*2de0*/  IABS R4, R22 ;  /* 0x0000001600047213 */ /* 0x000fe20000000000 */
[--C-:B------:R-:W-:Y:S01]  /*2df0*/  @!P6 IMAD.IADD R53, R53, 0x1, -R3.reuse ;  /* 0x000000013535e824 */ /* 0x100fe200078e0a03 */
[----:B------:R-:W-:Y:S01]  /*2e00*/  ISETP.GT.U32.AND P6, PT, R3, R56, PT ;  /* 0x000000380300720c */ /* 0x000fe20003fc4070 */
[--C-:B------:R-:W-:Y:S01]  /*2e10*/  @!P5 IMAD.IADD R57, R57, 0x1, -R3.reuse ;  /* 0x000000013939d824 */ /* 0x100fe200078e0a03 */
[----:B------:R-:W-:Y:S01]  /*2e20*/  IABS R60, R21 ;  /* 0x00000015003c7213 */ /* 0x000fe20000000000 */
[----:B------:R-:W-:-:S02]  /*2e30*/  @!P4 IMAD.IADD R58, R58, 0x1, -R3 ;  /* 0x000000013a3ac824 */ /* 0x000fc400078e0a03 */
[----:B------:R-:W-:Y:S01]  /*2e40*/  IMAD.HI.U32 R59, R10, R4, RZ ;  /* 0x000000040a3b7227 */ /* 0x000fe200078e00ff */
[----:B------:R-:W-:-:S03]  /*2e50*/  ISETP.GT.U32.AND P4, PT, R3, R57, PT ;  /* 0x000000390300720c */ /* 0x000fc60003f84070 */
[----:B------:R-:W-:-:S04]  /*2e60*/  IMAD.HI.U32 R6, R10, R60, RZ ;  /* 0x0000003c0a067227 */ /* 0x000fc800078e00ff */
[----:B------:R-:W-:Y:S02]  /*2e70*/  IMAD.MOV R59, RZ, RZ, -R59 ;  /* 0x000000ffff3b7224 */ /* 0x000fe400078e0a3b */
[----:B------:R-:W-:Y:S02]  /*2e80*/  IMAD.MOV R6, RZ, RZ, -R6 ;  /* 0x000000ffff067224 */ /* 0x000fe400078e0a06 */
[----:B------:R-:W-:Y:S02]  /*2e90*/  VIADD R16, R0, 0x20 ;  /* 0x0000002000107836 */ /* 0x000fe40000000000 */
[--C-:B------:R-:W-:Y:S01]  /*2ea0*/  @!P6 IMAD.IADD R56, R56, 0x1, -R3.reuse ;  /* 0x000000013838e824 */ /* 0x100fe200078e0a03 */
[----:B------:R-:W-:Y:S01]  /*2eb0*/  ISETP.GE.AND P6, PT, R9, RZ, PT ;  /* 0x000000ff0900720c */ /* 0x000fe20003fc6270 */
[C---:B------:R-:W-:Y:S01]  /*2ec0*/  IMAD R59, R3.reuse, R59, R4 ;  /* 0x0000003b033b7224 */ /* 0x040fe200078e0204 */
[----:B------:R-:W-:Y:S01]  /*2ed0*/  IABS R4, R16 ;  /* 0x0000001000047213 */ /* 0x000fe20000000000 */
[C---:B------:R-:W-:Y:S01]  /*2ee0*/  IMAD R60, R3.reuse, R6, R60 ;  /* 0x00000006033c7224 */ /* 0x040fe200078e023c */
[----:B------:R-:W-:Y:S01]  /*2ef0*/  ISETP.GT.U32.AND P5, PT, R3, R56, PT ;  /* 0x000000380300720c */ /* 0x000fe20003fa4070 */
[----:B------:R-:W-:-:S02]  /*2f00*/  @!P4 IMAD.IADD R57, R57, 0x1, -R3 ;  /* 0x000000013939c824 */ /* 0x000fc400078e0a03 */
[----:B------:R-:W-:Y:S01]  /*2f10*/  IMAD.HI.U32 R9, R10, R4, RZ ;  /* 0x000000040a097227 */ /* 0x000fe200078e00ff */
[----:B------:R-:W-:-:S03]  /*2f20*/  ISETP.GT.U32.AND P4, PT, R3, R60, PT ;  /* 0x0000003c0300720c */ /* 0x000fc60003f84070 */
[C---:B------:R-:W-:Y:S02]  /*2f30*/  VIADD R20, R0.reuse, 0x24 ;  /* 0x0000002400147836 */ /* 0x040fe40000000000 */
[----:B------:R-:W-:Y:S02]  /*2f40*/  VIADD R15, R0, 0x1c ;  /* 0x0000001c000f7836 */ /* 0x000fe40000000000 */
[----:B------:R-:W-:Y:S01]  /*2f50*/  IMAD.MOV R9, RZ, RZ, -R9 ;  /* 0x000000ffff097224 */ /* 0x000fe200078e0a09 */
[----:B------:R-:W-:Y:S01]  /*2f60*/  IABS R61, R20 ;  /* 0x00000014003d7213 */ /* 0x000fe20000000000 */
[--C-:B------:R-:W-:Y:S01]  /*2f70*/  @!P5 IMAD.IADD R56, R56, 0x1, -R3.reuse ;  /* 0x000000013838d824 */ /* 0x100fe200078e0a03 */
[----:B------:R-:W-:Y:S01]  /*2f80*/  IABS R6, R15 ;  /* 0x0000000f00067213 */ /* 0x000fe20000000000 */
[C---:B------:R-:W-:Y:S01]  /*2f90*/  IMAD R4, R3.reuse, R9, R4 ;  /* 0x0000000903047224 */ /* 0x040fe200078e0204 */
[----:B------:R-:W-:Y:S01]  /*2fa0*/  ISETP.GT.U32.AND P5, PT, R3, R59, PT ;  /* 0x0000003b0300720c */ /* 0x000fe20003fa4070 */
[----:B------:R-:W-:-:S02]  /*2fb0*/  @!P4 IMAD.IADD R60, R60, 0x1, -R3 ;  /* 0x000000013c3cc824 */ /* 0x000fc400078e0a03 */
[----:B------:R-:W-:Y:S01]  /*2fc0*/  IMAD.HI.U32 R7, R10, R61, RZ ;  /* 0x0000003d0a077227 */ /* 0x000fe200078e00ff */
[----:B------:R-:W-:-:S03]  /*2fd0*/  ISETP.GT.U32.AND P4, PT, R3, R4, PT ;  /* 0x000000040300720c */ /* 0x000fc60003f84070 */
[----:B------:R-:W-:-:S04]  /*2fe0*/  IMAD.HI.U32 R13, R10, R6, RZ ;  /* 0x000000060a0d7227 */ /* 0x000fc800078e00ff */
[----:B------:R-:W-:Y:S01]  /*2ff0*/  @!P0 IMAD.MOV R52, RZ, RZ, -R52 ;  /* 0x000000ffff348224 */ /* 0x000fe200078e0a34 */
[C---:B------:R-:W-:Y:S01]  /*3000*/  ISETP.GT.U32.AND P0, PT, R3.reuse, R58, PT ;  /* 0x0000003a0300720c */ /* 0x040fe20003f04070 */
[----:B------:R-:W-:Y:S02]  /*3010*/  IMAD.MOV R7, RZ, RZ, -R7 ;  /* 0x000000ffff077224 */ /* 0x000fe400078e0a07 */
[----:B------:R-:W-:Y:S02]  /*3020*/  VIADD R14, R0, 0x18 ;  /* 0x00000018000e7836 */ /* 0x000fe40000000000 */
[----:B------:R-:W-:Y:S02]  /*3030*/  IMAD.MOV R9, RZ, RZ, -R13 ;  /* 0x000000ffff097224 */ /* 0x000fe400078e0a0d */
[C---:B------:R-:W-:Y:S01]  /*3040*/  IMAD R61, R3.reuse, R7, R61 ;  /* 0x00000007033d7224 */ /* 0x040fe200078e023d */
[----:B------:R-:W-:Y:S01]  /*3050*/  IABS R7, R14 ;  /* 0x0000000e00077213 */ /* 0x000fe20000000000 */
[----:B------:R-:W-:-:S02]  /*3060*/  IMAD R6, R3, R9, R6 ;  /* 0x0000000903067224 */ /* 0x000fc400078e0206 */
[--C-:B------:R-:W-:Y:S01]  /*3070*/  @!P5 IMAD.IADD R59, R59, 0x1, -R3.reuse ;  /* 0x000000013b3bd824 */ /* 0x100fe200078e0a03 */
[----:B------:R-:W-:Y:S01]  /*3080*/  ISETP.GE.AND P5, PT, R11, RZ, PT ;  /* 0x000000ff0b00720c */ /* 0x000fe20003fa6270 */
[----:B------:R-:W-:Y:S01]  /*3090*/  @!P4 IMAD.IADD R4, R4, 0x1, -R3 ;  /* 0x000000010404c824 */ /* 0x000fe200078e0a03 */
[----:B------:R-:W-:Y:S01]  /*30a0*/  ISETP.GT.U32.AND P4, PT, R3, R6, PT ;  /* 0x000000060300720c */ /* 0x000fe20003f84070 */
[----:B------:R-:W-:Y:S02]  /*30b0*/  VIADD R2, R0, 0x14 ;  /* 0x0000001400027836 */ /* 0x000fe40000000000 */
[----:B------:R-:W-:-:S03]  /*30c0*/  IMAD.HI.U32 R11, R10, R7, RZ ;  /* 0x000000070a0b7227 */ /* 0x000fc600078e00ff */
[----:B------:R-:W-:Y:S01]  /*30d0*/  IABS R8, R2 ;  /* 0x0000000200087213 */ /* 0x000fe20000000000 */
[----:B------:R-:W-:Y:S01]  /*30e0*/  @!P0 IMAD.IADD R58, R58, 0x1, -R3 ;  /* 0x000000013a3a8824 */ /* 0x000fe200078e0a03 */
[----:B------:R-:W-:Y:S01]  /*30f0*/  ISETP.GT.U32.AND P0, PT, R3, R61, PT ;  /* 0x0000003d0300720c */ /* 0x000fe20003f04070 */
[----:B------:R-:W-:Y:S02]  /*3100*/  IMAD.MOV R11, RZ, RZ, -R11 ;  /* 0x000000ffff0b7224 */ /* 0x000fe400078e0a0b */
[----:B------:R-:W-:-:S04]  /*3110*/  IMAD.HI.U32 R12, R10, R8, RZ ;  /* 0x000000080a0c7227 */ /* 0x000fc800078e00ff */
[C---:B------:R-:W-:Y:S02]  /*3120*/  IMAD R7, R3.reuse, R11, R7 ;  /* 0x0000000b03077224 */ /* 0x040fe400078e0207 */
[C---:B------:R-:W-:Y:S02]  /*3130*/  VIADD R19, R0.reuse, 0x10 ;  /* 0x0000001000137836 */ /* 0x040fe40000000000 */
[----:B------:R-:W-:Y:S02]  /*3140*/  VIADD R18, R0, 0xc ;  /* 0x0000000c00127836 */ /* 0x000fe40000000000 */
[--C-:B------:R-:W-:Y:S01]  /*3150*/  @!P4 IMAD.IADD R6, R6, 0x1, -R3.reuse ;  /* 0x000000010606c824 */ /* 0x100fe200078e0a03 */
[----:B------:R-:W-:Y:S01]  /*3160*/  ISETP.GT.U32.AND P4, PT, R3, R7, PT ;  /* 0x000000070300720c */ /* 0x000fe20003f84070 */
[----:B------:R-:W-:Y:S01]  /*3170*/  IMAD.MOV R12, RZ, RZ, -R12 ;  /* 0x000000ffff0c7224 */ /* 0x000fe200078e0a0c */
[----:B------:R-:W-:Y:S01]  /*3180*/  IABS R9, R19 ;  /* 0x0000001300097213 */ /* 0x000fe20000000000 */
[C---:B------:R-:W-:Y:S01]  /*3190*/  VIADD R17, R0.reuse, 0x8 ;  /* 0x0000000800117836 */ /* 0x040fe20000000000 */
[----:B------:R-:W-:Y:S01]  /*31a0*/  IABS R11, R18 ;  /* 0x00000012000b7213 */ /* 0x000fe20000000000 */
[----:B------:R-:W-:Y:S01]  /*31b0*/  @!P0 IMAD.IADD R61, R61, 0x1, -R3 ;  /* 0x000000013d3d8824 */ /* 0x000fe200078e0a03 */
[----:B------:R-:W-:Y:S01]  /*31c0*/  ISETP.GE.AND P0, PT, R5, RZ, PT ;  /* 0x000000ff0500720c */ /* 0x000fe20003f06270 */
[----:B------:R-:W-:Y:S01]  /*31d0*/  IMAD R8, R3, R12, R8 ;  /* 0x0000000c03087224 */ /* 0x000fe200078e0208 */
[----:B------:R-:W-:Y:S01]  /*31e0*/  IABS R12, R17 ;  /* 0x00000011000c7213 */ /* 0x000fe20000000000 */
[----:B------:R-:W-:-:S02]  /*31f0*/  VIADD R5, R0, 0x4 ;  /* 0x0000000400057836 */ /* 0x000fc40000000000 */
[----:B------:R-:W-:Y:S01]  /*3200*/  @!P1 IMAD.MOV R53, RZ, RZ, -R53 ;  /* 0x000000ffff359224 */ /* 0x000fe200078e0a35 */
[----:B------:R-:W-:Y:S01]  /*3210*/  ISETP.GT.U32.AND P1, PT, R3, R59, PT ;  /* 0x0000003b0300720c */ /* 0x000fe20003f24070 */
[----:B0-----:R-:W-:Y:S01]  /*3220*/  IMAD.HI.U32 R24, R10, R9, RZ ;  /* 0x000000090a187227 */ /* 0x001fe200078e00ff */
[----:B------:R-:W-:-:S03]  /*3230*/  IABS R13, R5 ;  /* 0x00000005000d7213 */ /* 0x000fc60000000000 */
[----:B------:R-:W-:Y:S01]  /*3240*/  @!P2 IMAD.MOV R54, RZ, RZ, -R54 ;  /* 0x000000ffff36a224 */ /* 0x000fe200078e0a36 */
[C---:B------:R-:W-:Y:S01]  /*3250*/  ISETP.GT.U32.AND P2, PT, R3.reuse, R60, PT ;  /* 0x0000003c0300720c */ /* 0x040fe20003f44070 */
[----:B------:R-:W-:Y:S01]  /*3260*/  @!P3 IMAD.MOV R55, RZ, RZ, -R55 ;  /* 0x000000ffff37b224 */ /* 0x000fe200078e0a37 */
[----:B------:R-:W-:Y:S01]  /*3270*/  ISETP.GT.U32.AND P3, PT, R3, R61, PT ;  /* 0x0000003d0300720c */ /* 0x000fe20003f64070 */
[----:B-1----:R-:W-:-:S04]  /*3280*/  IMAD.HI.U32 R27, R10, R11, RZ ;  /* 0x0000000b0a1b7227 */ /* 0x002fc800078e00ff */
[----:B------:R-:W-:-:S04]  /*3290*/  IMAD.HI.U32 R26, R10, R12, RZ ;  /* 0x0000000c0a1a7227 */ /* 0x000fc800078e00ff */
[----:B------:R-:W-:Y:S02]  /*32a0*/  IMAD.MOV R24, RZ, RZ, -R24 ;  /* 0x000000ffff187224 */ /* 0x000fe400078e0a18 */
[----:B------:R-:W-:Y:S02]  /*32b0*/  IMAD.MOV R27, RZ, RZ, -R27 ;  /* 0x000000ffff1b7224 */ /* 0x000fe400078e0a1b */
[----:B------:R-:W-:Y:S02]  /*32c0*/  @!P4 IMAD.IADD R7, R7, 0x1, -R3 ;  /* 0x000000010707c824 */ /* 0x000fe400078e0a03 */
[----:B------:R-:W-:Y:S02]  /*32d0*/  IMAD.MOV R26, RZ, RZ, -R26 ;  /* 0x000000ffff1a7224 */ /* 0x000fe400078e0a1a */
[C---:B------:R-:W-:Y:S02]  /*32e0*/  IMAD R9, R3.reuse, R24, R9 ;  /* 0x0000001803097224 */ /* 0x040fe400078e0209 */
[----:B------:R-:W-:Y:S01]  /*32f0*/  IMAD.HI.U32 R25, R10, R13, RZ ;  /* 0x0000000d0a197227 */ /* 0x000fe200078e00ff */
[----:B------:R-:W-:-:S03]  /*3300*/  ISETP.GT.U32.AND P4, PT, R3, R4, PT ;  /* 0x000000040300720c */ /* 0x000fc60003f84070 */
[----:B------:R-:W-:-:S04]  /*3310*/  IMAD.HI.U32 R24, R10, R23, RZ ;  /* 0x000000170a187227 */ /* 0x000fc800078e00ff */
[C---:B------:R-:W-:Y:S02]  /*3320*/  IMAD R10, R3.reuse, R27, R11 ;  /* 0x0000001b030a7224 */ /* 0x040fe400078e020b */
[----:B------:R-:W-:Y:S01]  /*3330*/  @!P5 IMAD.MOV R57, RZ, RZ, -R57 ;  /* 0x000000ffff39d224 */ /* 0x000fe200078e0a39 */
[C---:B------:R-:W-:Y:S01]  /*3340*/  ISETP.GT.U32.AND P5, PT, R3.reuse, R7, PT ;  /* 0x000000070300720c */ /* 0x040fe20003fa4070 */
[C---:B------:R-:W-:Y:S01]  /*3350*/  IMAD R11, R3.reuse, R26, R12 ;  /* 0x0000001a030b7224 */ /* 0x040fe200078e020c */
[----:B------:R-:W2:Y:S01]  /*3360*/  LDL.LU R27, [R1+0x37c] ;  /* 0x00037c00011b7983 */ /* 0x000ea20000300800 */
[----:B------:R-:W-:Y:S01]  /*3370*/  @!P0 IMAD.MOV R58, RZ, RZ, -R58 ;  /* 0x000000ffff3a8224 */ /* 0x000fe200078e0a3a */
[----:B------:R-:W-:Y:S01]  /*3380*/  ISETP.GT.U32.AND P0, PT, R3, R8, PT ;  /* 0x000000080300720c */ /* 0x000fe20003f04070 */
[--C-:B------:R-:W-:Y:S01]  /*3390*/  @!P1 IMAD.IADD R59, R59, 0x1, -R3.reuse ;  /* 0x000000013b3b9824 */ /* 0x100fe200078e0a03 */
[C---:B------:R-:W-:Y:S01]  /*33a0*/  ISETP.GT.U32.AND P1, PT, R3.reuse, R9, PT ;  /* 0x000000090300720c */ /* 0x040fe20003f24070 */
[--C-:B------:R-:W-:Y:S01]  /*33b0*/  @!P2 IMAD.IADD R60, R60, 0x1, -R3.reuse ;  /* 0x000000013c3ca824 */ /* 0x100fe200078e0a03 */
[----:B------:R-:W-:Y:S01]  /*33c0*/  ISETP.GT.U32.AND P2, PT, R3, R10, PT ;  /* 0x0000000a0300720c */ /* 0x000fe20003f44070 */
[----:B------:R-:W-:Y:S01]  /*33d0*/  @!P3 IMAD.IADD R61, R61, 0x1, -R3 ;  /* 0x000000013d3db824 */ /* 0x000fe200078e0a03 */
[C---:B------:R-:W-:Y:S01]  /*33e0*/  ISETP.GT.U32.AND P3, PT, R3.reuse, R11, PT ;  /* 0x0000000b0300720c */ /* 0x040fe20003f64070 */
[----:B------:R-:W-:Y:S01]  /*33f0*/  IMAD.MOV R25, RZ, RZ, -R25 ;  /* 0x000000ffff197224 */ /* 0x000fe200078e0a19 */
[----:B------:R-:W4:Y:S03]  /*3400*/  LDL.LU R26, [R1+0x378] ;  /* 0x00037800011a7983 */ /* 0x000f260000300800 */
[----:B------:R-:W-:-:S02]  /*3410*/  IMAD R12, R3, R25, R13 ;  /* 0x00000019030c7224 */ /* 0x000fc400078e020d */
[--C-:B------:R-:W-:Y:S01]  /*3420*/  @!P5 IMAD.IADD R7, R7, 0x1, -R3.reuse ;  /* 0x000000010707d824 */ /* 0x100fe200078e0a03 */
[----:B------:R-:W-:Y:S01]  /*3430*/  ISETP.GE.AND P5, PT, R22, RZ, PT ;  /* 0x000000ff1600720c */ /* 0x000fe20003fa6270 */
[----:B------:R-:W-:Y:S01]  /*3440*/  @!P6 IMAD.MOV R56, RZ, RZ, -R56 ;  /* 0x000000ffff38e224 */ /* 0x000fe200078e0a38 */
[C---:B------:R-:W-:Y:S01]  /*3450*/  ISETP.GT.U32.AND P6, PT, R3.reuse, R6, PT ;  /* 0x000000060300720c */ /* 0x040fe20003fc4070 */
[--C-:B------:R-:W-:Y:S01]  /*3460*/  @!P4 IMAD.IADD R4, R4, 0x1, -R3.reuse ;  /* 0x000000010404c824 */ /* 0x100fe200078e0a03 */
[----:B------:R-:W-:Y:S01]  /*3470*/  ISETP.GT.U32.AND P4, PT, R3, R12, PT ;  /* 0x0000000c0300720c */ /* 0x000fe20003f84070 */
[--C-:B------:R-:W-:Y:S01]  /*3480*/  @!P0 IMAD.IADD R8, R8, 0x1, -R3.reuse ;  /* 0x0000000108088824 */ /* 0x100fe200078e0a03 */
[----:B------:R-:W-:Y:S01]  /*3490*/  ISETP.GE.AND P0, PT, R21, RZ, PT ;  /* 0x000000ff1500720c */ /* 0x000fe20003f06270 */
[--C-:B------:R-:W-:Y:S01]  /*34a0*/  @!P1 IMAD.IADD R9, R9, 0x1, -R3.reuse ;  /* 0x0000000109099824 */ /* 0x100fe200078e0a03 */
[----:B------:R-:W-:Y:S01]  /*34b0*/  ISETP.GE.AND P1, PT, R20, RZ, PT ;  /* 0x000000ff1400720c */ /* 0x000fe20003f26270 */
[--C-:B------:R-:W-:Y:S01]  /*34c0*/  @!P2 IMAD.IADD R10, R10, 0x1, -R3.reuse ;  /* 0x000000010a0aa824 */ /* 0x100fe200078e0a03 */
[----:B------:R-:W-:Y:S01]  /*34d0*/  ISETP.GE.AND P2, PT, R16, RZ, PT ;  /* 0x000000ff1000720c */ /* 0x000fe20003f46270 */
[----:B------:R-:W-:Y:S01]  /*34e0*/  @!P3 IMAD.IADD R11, R11, 0x1, -R3 ;  /* 0x000000010b0bb824 */ /* 0x000fe200078e0a03 */
[----:B------:R-:W-:Y:S01]  /*34f0*/  ISETP.GE.AND P3, PT, R15, RZ, PT ;  /* 0x000000ff0f00720c */ /* 0x000fe20003f66270 */
[----:B------:R-:W-:Y:S01]  /*3500*/  @!P5 IMAD.MOV R59, RZ, RZ, -R59 ;  /* 0x000000ffff3bd224 */ /* 0x000fe200078e0a3b */
[C---:B------:R-:W-:Y:S01]  /*3510*/  ISETP.GT.U32.AND P5, PT, R3.reuse, R8, PT ;  /* 0x000000080300720c */ /* 0x040fe20003fa4070 */
[--C-:B------:R-:W-:Y:S01]  /*3520*/  @!P6 IMAD.IADD R6, R6, 0x1, -R3.reuse ;  /* 0x000000010606e824 */ /* 0x100fe200078e0a03 */
[----:B------:R-:W2:Y:S01]  /*3530*/  LDL.LU R25, [R1+0x374] ;  /* 0x0003740001197983 */ /* 0x000ea20000300800 */
[----:B------:R-:W-:Y:S01]  /*3540*/  @!P4 IMAD.IADD R12, R12, 0x1, -R3 ;  /* 0x000000010c0cc824 */ /* 0x000fe200078e0a03 */
[----:B------:R-:W-:Y:S01]  /*3550*/  ISETP.GE.AND P4, PT, R14, RZ, PT ;  /* 0x000000ff0e00720c */ /* 0x000fe20003f86270 */
[----:B------:R-:W-:Y:S01]  /*3560*/  @!P0 IMAD.MOV R60, RZ, RZ, -R60 ;  /* 0x000000ffff3c8224 */ /* 0x000fe200078e0a3c */
[C---:B------:R-:W-:Y:S01]  /*3570*/  ISETP.GT.U32.AND P0, PT, R3.reuse, R9, PT ;  /* 0x000000090300720c */ /* 0x040fe20003f04070 */
[----:B------:R-:W-:Y:S01]  /*3580*/  @!P1 IMAD.MOV R61, RZ, RZ, -R61 ;  /* 0x000000ffff3d9224 */ /* 0x000fe200078e0a3d */
[----:B------:R-:W-:Y:S01]  /*3590*/  ISETP.GT.U32.AND P1, PT, R3, R10, PT ;  /* 0x0000000a0300720c */ /* 0x000fe20003f24070 */
[----:B------:R-:W-:-:S02]  /*35a0*/  IMAD.MOV R13, RZ, RZ, -R24 ;  /* 0x000000ffff0d7224 */ /* 0x000fc400078e0a18 */
[----:B------:R-:W-:Y:S01]  /*35b0*/  @!P2 IMAD.MOV R4, RZ, RZ, -R4 ;  /* 0x000000ffff04a224 */ /* 0x000fe200078e0a04 */
[C---:B------:R-:W-:Y:S01]  /*35c0*/  ISETP.GT.U32.AND P2, PT, R3.reuse, R11, PT ;  /* 0x0000000b0300720c */ /* 0x040fe20003f44070 */
[----:B------:R-:W-:Y:S01]  /*35d0*/  @!P3 IMAD.MOV R6, RZ, RZ, -R6 ;  /* 0x000000ffff06b224 */ /* 0x000fe200078e0a06 */
[C---:B------:R-:W-:Y:S01]  /*35e0*/  ISETP.GT.U32.AND P3, PT, R3.reuse, R12, PT ;  /* 0x0000000c0300720c */ /* 0x040fe20003f64070 */
[----:B------:R-:W2:Y:S01]  /*35f0*/  LDL.LU R24, [R1+0x370] ;  /* 0x0003700001187983 */ /* 0x000ea20000300800 */
[----:B------:R-:W-:-:S03]  /*3600*/  IMAD R13, R3, R13, R23 ;  /* 0x0000000d030d7224 */ /* 0x000fc600078e0217 */
[----:B------:R-:W2:Y:S04]  /*3610*/  LDL.LU R23, [R1+0x36c] ;  /* 0x00036c0001177983 */ /* 0x000ea80000300800 */
[----:B------:R-:W2:Y:S01]  /*3620*/  LDL.LU R22, [R1+0x368] ;  /* 0x0003680001167983 */ /* 0x000ea20000300800 */
[----:B------:R-:W-:-:S03]  /*3630*/  @!P5 IMAD.IADD R8, R8, 0x1, -R3 ;  /* 0x000000010808d824 */ /* 0x000fc600078e0a03 */
[----:B------:R-:W2:Y:S01]  /*3640*/  LDL.LU R21, [R1+0x364] ;  /* 0x0003640001157983 */ /* 0x000ea20000300800 */
[----:B------:R-:W-:-:S03]  /*3650*/  @!P4 IMAD.MOV R7, RZ, RZ, -R7 ;  /* 0x000000ffff07c224 */ /* 0x000fc600078e0a07 */
[----:B------:R-:W2:Y:S01]  /*3660*/  LDL.LU R20, [R1+0x360] ;  /* 0x0003600001147983 */ /* 0x000ea20000300800 */
[----:B------:R-:W-:-:S03]  /*3670*/  ISETP.GE.AND P5, PT, R2, RZ, PT ;  /* 0x000000ff0200720c */ /* 0x000fc60003fa6270 */
[----:B------:R-:W2:Y:S01]  /*3680*/  LDL.LU R16, [R1+0x18] ;  /* 0x0000180001107983 */ /* 0x000ea20000300800 */
[----:B------:R-:W-:Y:S01]  /*3690*/  ISETP.GE.AND P4, PT, R0, RZ, PT ;  /* 0x000000ff0000720c */ /* 0x000fe20003f86270 */
[--C-:B------:R-:W-:Y:S02]  /*36a0*/  @!P0 IMAD.IADD R9, R9, 0x1, -R3.reuse ;  /* 0x0000000109098824 */ /* 0x100fe400078e0a03 */
[----:B------:R-:W2:Y:S01]  /*36b0*/  LDL.LU R15, [R1+0x14] ;  /* 0x00001400010f7983 */ /* 0x000ea20000300800 */
[----:B------:R-:W-:Y:S01]  /*36c0*/  ISETP.GE.AND P0, PT, R19, RZ, PT ;  /* 0x000000ff1300720c */ /* 0x000fe20003f06270 */
[--C-:B------:R-:W-:Y:S02]  /*36d0*/  @!P1 IMAD.IADD R10, R10, 0x1, -R3.reuse ;  /* 0x000000010a0a9824 */ /* 0x100fe400078e0a03 */
[----:B------:R-:W2:Y:S01]  /*36e0*/  LDL.LU R14, [R1+0x10] ;  /* 0x00001000010e7983 */ /* 0x000ea20000300800 */
[----:B------:R-:W-:Y:S01]  /*36f0*/  ISETP.GE.AND P1, PT, R18, RZ, PT ;  /* 0x000000ff1200720c */ /* 0x000fe20003f26270 */
[----:B------:R-:W-:-:S02]  /*3700*/  @!P2 IMAD.IADD R11, R11, 0x1, -R3 ;  /* 0x000000010b0ba824 */ /* 0x000fc400078e0a03 */
[----:B------:R-:W2:Y:S01]  /*3710*/  LDL.LU R2, [R1+0xc] ;  /* 0x00000c0001027983 */ /* 0x000ea20000300800 */
[----:B------:R-:W-:Y:S01]  /*3720*/  ISETP.GE.AND P2, PT, R17, RZ, PT ;  /* 0x000000ff1100720c */ /* 0x000fe20003f46270 */
[----:B------:R-:W-:Y:S02]  /*3730*/  @!P3 IMAD.IADD R12, R12, 0x1, -R3 ;  /* 0x000000010c0cb824 */ /* 0x000fe400078e0a03 */
[----:B------:R-:W2:Y:S01]  /*3740*/  LDL.LU R0, [R1+0x4] ;  /* 0x0000040001007983 */ /* 0x000ea20000300800 */
[----:B------:R-:W-:-:S03]  /*3750*/  ISETP.GE.AND P3, PT, R5, RZ, PT ;  /* 0x000000ff0500720c */ /* 0x000fc60003f66270 */
[----:B------:R-:W2:Y:S04]  /*3760*/  LDL.LU R19, [R1+0x35c] ;  /* 0x00035c0001137983 */ /* 0x000ea80000300800 */
[----:B------:R-:W2:Y:S04]  /*3770*/  LDL.LU R18, [R1+0x358] ;  /* 0x0003580001127983 */ /* 0x000ea80000300800 */
[----:B------:R-:W2:Y:S04]  /*3780*/  LDL.LU R17, [R1+0x354] ;  /* 0x0003540001117983 */ /* 0x000ea80000300800 */
[----:B------:R-:W2:Y:S01]  /*3790*/  LDL.LU R5, [R1+0x350] ;  /* 0x0003500001057983 */ /* 0x000ea20000300800 */
[----:B------:R-:W-:-:S13]  /*37a0*/  ISETP.GT.U32.AND P6, PT, R3, R13, PT ;  /* 0x0000000d0300720c */ /* 0x000fda0003fc4070 */
[----:B------:R-:W-:-:S05]  /*37b0*/  @!P6 IMAD.IADD R13, R13, 0x1, -R3 ;  /* 0x000000010d0de824 */ /* 0x000fca00078e0a03 */
[----:B------:R-:W-:-:S13]  /*37c0*/  ISETP.GT.U32.AND P6, PT, R3, R13, PT ;  /* 0x0000000d0300720c */ /* 0x000fda0003fc4070 */
[----:B------:R-:W-:Y:S02]  /*37d0*/  @!P6 IMAD.IADD R13, R13, 0x1, -R3 ;  /* 0x000000010d0de824 */ /* 0x000fe400078e0a03 */
[----:B------:R-:W3:Y:S01]  /*37e0*/  LDL.LU R3, [R1+0x8] ;  /* 0x0000080001037983 */ /* 0x000ee20000300800 */
[----:B--2---:R-:W-:Y:S02]  /*37f0*/  ISETP.NE.AND P6, PT, R5, RZ, PT ;  /* 0x000000ff0500720c */ /* 0x004fe40003fc5270 */
[----:B------:R-:W-:-:S04]  /*3800*/  LOP3.LUT R5, RZ, R5, RZ, 0x33, !PT ;  /* 0x00000005ff057212 */ /* 0x000fc800078e33ff */
[C---:B------:R-:W-:Y:S02]  /*3810*/  SEL R16, R5.reuse, R16, !P6 ;  /* 0x0000001005107207 */ /* 0x040fe40007000000 */
[C---:B------:R-:W-:Y:S02]  /*3820*/  SEL R15, R5.reuse, R15, !P6 ;  /* 0x0000000f050f7207 */ /* 0x040fe40007000000 */
[C---:B------:R-:W-:Y:S01]  /*3830*/  SEL R14, R5.reuse, R14, !P6 ;  /* 0x0000000e050e7207 */ /* 0x040fe20007000000 */
[----:B------:R0:W-:Y:S01]  /*3840*/  STL [R1+0x18], R16 ;  /* 0x0000181001007387 */ /* 0x0001e20000100800 */
[----:B------:R-:W-:-:S03]  /*3850*/  SEL R2, R5, R2, !P6 ;  /* 0x0000000205027207 */ /* 0x000fc60007000000 */
[----:B0-----:R-:W2:Y:S04]  /*3860*/  LDL.LU R16, [R1+0x34c] ;  /* 0x00034c0001107983 */ /* 0x001ea80000300800 */
[----:B------:R0:W-:Y:S04]  /*3870*/  STL [R1+0x14], R15 ;  /* 0x0000140f01007387 */ /* 0x0001e80000100800 */
[----:B0-----:R-:W2:Y:S04]  /*3880*/  LDL.LU R15, [R1+0x348] ;  /* 0x00034800010f7983 */ /* 0x001ea80000300800 */
[----:B------:R0:W-:Y:S04]  /*3890*/  STL [R1+0x10], R14 ;  /* 0x0000100e01007387 */ /* 0x0001e80000100800 */
[----:B0-----:R-:W2:Y:S04]  /*38a0*/  LDL.LU R14, [R1+0x344] ;  /* 0x00034400010e7983 */ /* 0x001ea80000300800 */
[----:B------:R0:W-:Y:S04]  /*38b0*/  STL [R1+0xc], R2 ;  /* 0x00000c0201007387 */ /* 0x0001e80000100800 */
[----:B0-----:R-:W2:Y:S01]  /*38c0*/  LDL.LU R2, [R1+0x340] ;  /* 0x0003400001027983 */ /* 0x001ea20000300800 */
[----:B---3--:R-:W-:-:S02]  /*38d0*/  SEL R3, R5, R3, !P6 ;  /* 0x0000000305037207 */ /* 0x008fc40007000000 */
[----:B------:R-:W-:-:S03]  /*38e0*/  SEL R60, R5, R60, !P6 ;  /* 0x0000003c053c7207 */ /* 0x000fc60007000000 */
[----:B------:R0:W-:Y:S01]  /*38f0*/  STL [R1+0x8], R3 ;  /* 0x0000080301007387 */ /* 0x0001e20000100800 */
[C---:B------:R-:W-:Y:S01]  /*3900*/  SEL R61, R5.reuse, R61, !P6 ;  /* 0x0000003d053d7207 */ /* 0x040fe20007000000 */
[----:B------:R-:W-:Y:S01]  /*3910*/  @!P5 IMAD.MOV R8, RZ, RZ, -R8 ;  /* 0x000000ffff08d224 */ /* 0x000fe200078e0a08 */
[C---:B------:R-:W-:Y:S01]  /*3920*/  SEL R7, R5.reuse, R7, !P6 ;  /* 0x0000000705077207 */ /* 0x040fe20007000000 */
[----:B------:R-:W-:Y:S01]  /*3930*/  @!P0 IMAD.MOV R9, RZ, RZ, -R9 ;  /* 0x000000ffff098224 */ /* 0x000fe200078e0a09 */
[C---:B0-----:R-:W-:Y:S01]  /*3940*/  SEL R3, R5.reuse, R0, !P6 ;  /* 0x0000000005037207 */ /* 0x041fe20007000000 */
[----:B------:R-:W-:Y:S01]  /*3950*/  @!P1 IMAD.MOV R10, RZ, RZ, -R10 ;  /* 0x000000ffff0a9224 */ /* 0x000fe200078e0a0a */
[C---:B--2---:R-:W-:Y:S02]  /*3960*/  SEL R0, R5.reuse, R2, !P6 ;  /* 0x0000000205007207 */ /* 0x044fe40007000000 */
[----:B------:R-:W5:Y:S04]  /*3970*/  LDL.LU R2, [R1+0x33c] ;  /* 0x00033c0001027983 */ /* 0x000f680000300800 */
[----:B------:R0:W-:Y:S04]  /*3980*/  STL [R1], R60 ;  /* 0x0000003c01007387 */ /* 0x0001e80000100800 */
[----:B------:R-:W-:Y:S01]  /*3990*/  STL [R1+0x4], R61 ;  /* 0x0000043d01007387 */ /* 0x000fe20000100800 */
[----:B0-----:R-:W-:-:S02]  /*39a0*/  SEL R60, R5, R4, !P6 ;  /* 0x00000004053c7207 */ /* 0x001fc40007000000 */
[C---:B------:R-:W-:Y:S02]  /*39b0*/  SEL R4, R5.reuse, R6, !P6 ;  /* 0x0000000605047207 */ /* 0x040fe40007000000 */
[C---:B------:R-:W-:Y:S01]  /*39c0*/  SEL R6, R5.reuse, R8, !P6 ;  /* 0x0000000805067207 */ /* 0x040fe20007000000 */
[----:B------:R-:W-:Y:S04]  /*39d0*/  STL [R1+0x1c], R60 ;  /* 0x00001c3c01007387 */ /* 0x000fe80000100800 */
[----:B------:R0:W-:Y:S04]  /*39e0*/  STL [R1+0x24], R4 ;  /* 0x0000240401007387 */ /* 0x0001e80000100800 */
[----:B------:R1:W-:Y:S04]  /*39f0*/  STL [R1+0x20], R7 ;  /* 0x0000200701007387 */ /* 0x0003e80000100800 */
[----:B------:R-:W2:Y:S01]  /*3a00*/  LDL.LU R8, [R1+0x18] ;  /* 0x0000180001087983 */ /* 0x000ea20000300800 */
[----:B0-----:R-:W-:-:S03]  /*3a10*/  SEL R4, R5, R9, !P6 ;  /* 0x0000000905047207 */ /* 0x001fc60007000000 */
[----:B------:R-:W-:Y:S04]  /*3a20*/  STL [R1+0x28], R6 ;  /* 0x0000280601007387 */ /* 0x000fe80000100800 */
[----:B-1----:R-:W3:Y:S04]  /*3a30*/  LDL.LU R7, [R1+0x14] ;  /* 0x0000140001077983 */ /* 0x002ee80000300800 */
[----:B------:R0:W-:Y:S04]  /*3a40*/  STL [R1+0x30], R4 ;  /* 0x0000300401007387 */ /* 0x0001e80000100800 */
[----:B------:R-:W3:Y:S04]  /*3a50*/  LDL.LU R9, [R1+0xc] ;  /* 0x00000c0001097983 */ /* 0x000ee80000300800 */
[----:B------:R-:W3:Y:S01]  /*3a60*/  LDL.LU R61, [R1+0x8] ;  /* 0x00000800013d7983 */ /* 0x000ee20000300800 */
[----:B0-----:R-:W-:-:S03]  /*3a70*/  SEL R4, R5, R10, !P6 ;  /* 0x0000000a05047207 */ /* 0x001fc60007000000 */
[----:B------:R-:W3:Y:S01]  /*3a80*/  LDL.LU R10, [R1+0x10] ;  /* 0x00001000010a7983 */ /* 0x000ee20000300800 */
[C---:B------:R-:W-:Y:S01]  /*3a90*/  SEL R36, R5.reuse, R36, !P6 ;  /* 0x0000002405247207 */ /* 0x040fe20007000000 */
[----:B------:R-:W-:Y:S01]  /*3aa0*/  @!P2 IMAD.MOV R11, RZ, RZ, -R11 ;  /* 0x000000ffff0ba224 */ /* 0x000fe200078e0a0b */
[----:B------:R-:W-:-:S03]  /*3ab0*/  SEL R38, R5, R38, !P6 ;  /* 0x0000002605267207 */ /* 0x000fc60007000000 */
[----:B------:R-:W-:Y:S01]  /*3ac0*/  IMAD R36, R36, UR5, RZ ;  /* 0x0000000524247c24 */ /* 0x000fe2000f8e02ff */
[C---:B------:R-:W-:Y:S01]  /*3ad0*/  SEL R37, R5.reuse, R37, !P6 ;  /* 0x0000002505257207 */ /* 0x040fe20007000000 */
[----:B------:R0:W-:Y:S01]  /*3ae0*/  STL [R1+0x2c], R4 ;  /* 0x00002c0401007387 */ /* 0x0001e20000100800 */
[C---:B------:R-:W-:Y:S01]  /*3af0*/  SEL R41, R5.reuse, R41, !P6 ;  /* 0x0000002905297207 */ /* 0x040fe20007000000 */
[----:B------:R-:W-:Y:S01]  /*3b00*/  IMAD R38, R38, UR5, RZ ;  /* 0x0000000526267c24 */ /* 0x000fe2000f8e02ff */
[----:B------:R-:W-:Y:S01]  /*3b10*/  SEL R6, R5, R11, !P6 ;  /* 0x0000000b05067207 */ /* 0x000fe20007000000 */
[----:B------:R-:W-:Y:S01]  /*3b20*/  IMAD R37, R37, UR5, RZ ;  /* 0x0000000525257c24 */ /* 0x000fe2000f8e02ff */
[C---:B------:R-:W-:Y:S01]  /*3b30*/  SEL R39, R5.reuse, R39, !P6 ;  /* 0x0000002705277207 */ /* 0x040fe20007000000 */
[----:B------:R-:W-:Y:S01]  /*3b40*/  @!P3 IMAD.MOV R12, RZ, RZ, -R12 ;  /* 0x000000ffff0cb224 */ /* 0x000fe200078e0a0c */
[----:B0-----:R-:W-:Y:S01]  /*3b50*/  IADD3 R4, P2, PT, R36, UR10, RZ ;  /* 0x0000000a24047c10 */ /* 0x001fe2000ff5e0ff */
[----:B------:R-:W-:Y:S01]  /*3b60*/  @!P4 IMAD.MOV R13, RZ, RZ, -R13 ;  /* 0x000000ffff0dc224 */ /* 0x000fe200078e0a0d */
[----:B------:R-:W-:Y:S01]  /*3b70*/  SEL R40, R5, R40, !P6 ;  /* 0x0000002805287207 */ /* 0x000fe20007000000 */
[----:B------:R-:W-:Y:S01]  /*3b80*/  IMAD R41, R41, UR5, RZ ;  /* 0x0000000529297c24 */ /* 0x000fe2000f8e02ff */
[----:B------:R-:W-:Y:S01]  /*3b90*/  R2UR UR18, R4 ;  /* 0x00000000041272ca */ /* 0x000fe200000e0000 */
[----:B------:R0:W-:Y:S01]  /*3ba0*/  STL [R1+0x34], R6 ;  /* 0x0000340601007387 */ /* 0x0001e20000100800 */
[----:B------:R-:W-:Y:S01]  /*3bb0*/  IADD3 R4, P5, PT, R38, UR10, RZ ;  /* 0x0000000a26047c10 */ /* 0x000fe2000ffbe0ff */
[----:B------:R-:W-:Y:S01]  /*3bc0*/  IMAD R39, R39, UR5, RZ ;  /* 0x0000000527277c24 */ /* 0x000fe2000f8e02ff */
[----:B------:R-:W-:-:S02]  /*3bd0*/  SEL R11, R5, R12, !P6 ;  /* 0x0000000c050b7207 */ /* 0x000fc40007000000 */
[C---:B------:R-:W-:Y:S02]  /*3be0*/  SEL R14, R5.reuse, R14, !P6 ;  /* 0x0000000e050e7207 */ /* 0x040fe40007000000 */
[----:B------:R-:W-:Y:S02]  /*3bf0*/  SEL R15, R5, R15, !P6 ;  /* 0x0000000f050f7207 */ /* 0x000fe40007000000 */
[----:B0-----:R-:W-:Y:S02]  /*3c00*/  IADD3 R6, P3, PT, R37, UR10, RZ ;  /* 0x0000000a25067c10 */ /* 0x001fe4000ff7e0ff */
[C---:B------:R-:W-:Y:S02]  /*3c10*/  SEL R16, R5.reuse, R16, !P6 ;  /* 0x0000001005107207 */ /* 0x040fe40007000000 */
[C---:B------:R-:W-:Y:S02]  /*3c20*/  SEL R17, R5.reuse, R17, !P6 ;  /* 0x0000001105117207 */ /* 0x040fe40007000000 */
[----:B------:R-:W-:-:S02]  /*3c30*/  SEL R18, R5, R18, !P6 ;  /* 0x0000001205127207 */ /* 0x000fc40007000000 */
[C---:B------:R-:W-:Y:S02]  /*3c40*/  SEL R19, R5.reuse, R19, !P6 ;  /* 0x0000001305137207 */ /* 0x040fe40007000000 */
[C---:B------:R-:W-:Y:S02]  /*3c50*/  SEL R20, R5.reuse, R20, !P6 ;  /* 0x0000001405147207 */ /* 0x040fe40007000000 */
[C---:B------:R-:W-:Y:S02]  /*3c60*/  SEL R21, R5.reuse, R21, !P6 ;  /* 0x0000001505157207 */ /* 0x040fe40007000000 */
[C---:B------:R-:W-:Y:S02]  /*3c70*/  SEL R22, R5.reuse, R22, !P6 ;  /* 0x0000001605167207 */ /* 0x040fe40007000000 */
[C---:B------:R-:W-:Y:S02]  /*3c80*/  SEL R23, R5.reuse, R23, !P6 ;  /* 0x0000001705177207 */ /* 0x040fe40007000000 */
[----:B------:R-:W-:-:S02]  /*3c90*/  SEL R24, R5, R24, !P6 ;  /* 0x0000001805187207 */ /* 0x000fc40007000000 */
[C---:B------:R-:W-:Y:S02]  /*3ca0*/  SEL R25, R5.reuse, R25, !P6 ;  /* 0x0000001905197207 */ /* 0x040fe40007000000 */
[C---:B----4-:R-:W-:Y:S02]  /*3cb0*/  SEL R26, R5.reuse, R26, !P6 ;  /* 0x0000001a051a7207 */ /* 0x050fe40007000000 */
[C---:B------:R-:W-:Y:S02]  /*3cc0*/  SEL R27, R5.reuse, R27, !P6 ;  /* 0x0000001b051b7207 */ /* 0x040fe40007000000 */
        /* <DEDUP_REMOVED lines=26> */
[----:B------:R-:W-:Y:S01]  /*3e70*/  R2UR UR16, R4 ;  /* 0x00000000041072ca */ /* 0x000fe200000e0000 */
[----:B------:R-:W-:Y:S01]  /*3e80*/  IMAD R40, R40, UR5, RZ ;  /* 0x0000000528287c24 */ /* 0x000fe2000f8e02ff */
[----:B------:R-:W-:-:S02]  /*3e90*/  SEL R5, R5, R13, !P6 ;  /* 0x0000000d05057207 */ /* 0x000fc40007000000 */
[----:B------:R-:W-:Y:S02]  /*3ea0*/  IADD3 R4, P1, PT, R41, UR10, RZ ;  /* 0x0000000a29047c10 */ /* 0x000fe4000ff3e0ff */
[----:B------:R-:W-:Y:S02]  /*3eb0*/  R2UR UR17, R6 ;  /* 0x00000000061172ca */ /* 0x000fe400000e0000 */
[----:B------:R-:W-:Y:S01]  /*3ec0*/  SHF.R.S32.HI R36, RZ, 0x1f, R36 ;  /* 0x0000001fff247819 */ /* 0x000fe20000011424 */
[----:B------:R-:W-:Y:S01]  /*3ed0*/  STL [R1+0x3c], R11 ;  /* 0x00003c0b01007387 */ /* 0x000fe20000100800 */
[----:B------:R-:W-:Y:S02]  /*3ee0*/  IADD3 R6, P6, PT, R39, UR10, RZ ;  /* 0x0000000a27067c10 */ /* 0x000fe4000ffde0ff */
[----:B------:R-:W-:Y:S01]  /*3ef0*/  R2UR UR13, R4 ;  /* 0x00000000040d72ca */ /* 0x000fe200000e0000 */
[----:B------:R0:W-:Y:S01]  /*3f00*/  STL [R1+0x38], R5 ;  /* 0x0000380501007387 */ /* 0x0001e20000100800 */
[----:B------:R-:W-:-:S02]  /*3f10*/  IADD3.X R36, PT, PT, R36, UR11, RZ, P2, !PT ;  /* 0x0000000b24247c10 */ /* 0x000fc400097fe4ff */
[----:B------:R-:W-:Y:S02]  /*3f20*/  R2UR UR15, R6 ;  /* 0x00000000060f72ca */ /* 0x000fe400000e0000 */
[----:B0-----:R-:W-:-:S04]  /*3f30*/  IADD3 R5, P0, PT, R40, UR10, RZ ;  /* 0x0000000a28057c10 */ /* 0x001fc8000ff1e0ff */
[----:B------:R-:W-:Y:S01]  /*3f40*/  R2UR UR14, R5 ;  /* 0x00000000050e72ca */ /* 0x000fe200000e0000 */
[----:B------:R-:W-:Y:S02]  /*3f50*/  IMAD R3, R3, UR5, RZ ;  /* 0x0000000503037c24 */ /* 0x000fe4000f8e02ff */
[----:B------:R-:W-:Y:S02]  /*3f60*/  IMAD R0, R0, UR5, RZ ;  /* 0x0000000500007c24 */ /* 0x000fe4000f8e02ff */
[----:B------:R-:W-:Y:S02]  /*3f70*/  IMAD R14, R14, UR5, RZ ;  /* 0x000000050e0e7c24 */ /* 0x000fe4000f8e02ff */
[----:B------:R-:W-:Y:S02]  /*3f80*/  IMAD R15, R15, UR5, RZ ;  /* 0x000000050f0f7c24 */ /* 0x000fe4000f8e02ff */
[----:B------:R-:W-:Y:S02]  /*3f90*/  IMAD R16, R16, UR5, RZ ;  /* 0x0000000510107c24 */ /* 0x000fe4000f8e02ff */
[----:B------:R-:W-:-:S02]  /*3fa0*/  IMAD R17, R17, UR5, RZ ;  /* 0x0000000511117c24 */ /* 0x000fc4000f8e02ff */
[----:B------:R-:W-:Y:S02]  /*3fb0*/  IMAD R18, R18, UR5, RZ ;  /* 0x0000000512127c24 */ /* 0x000fe4000f8e02ff */
[----:B------:R-:W-:Y:S02]  /*3fc0*/  IMAD R19, R19, UR5, RZ ;  /* 0x0000000513137c24 */ /* 0x000fe4000f8e02ff */
[----:B------:R-:W-:Y:S02]  /*3fd0*/  IMAD R20, R20, UR5, RZ ;  /* 0x0000000514147c24 */ /* 0x000fe4000f8e02ff */
[----:B------:R-:W-:Y:S02]  /*3fe0*/  IMAD R21, R21, UR5, RZ ;  /* 0x0000000515157c24 */ /* 0x000fe4000f8e02ff */
[----:B------:R-:W-:Y:S02]  /*3ff0*/  IMAD R22, R22, UR5, RZ ;  /* 0x0000000516167c24 */ /* 0x000fe4000f8e02ff */
[----:B------:R-:W-:-:S02]  /*4000*/  IMAD R23, R23, UR5, RZ ;  /* 0x0000000517177c24 */ /* 0x000fc4000f8e02ff */
[----:B-----5:R-:W-:Y:S02]  /*4010*/  IMAD R60, R2, UR20, RZ ;  /* 0x00000014023c7c24 */ /* 0x020fe4000f8e02ff */
[----:B--2---:R-:W-:-:S05]  /*4020*/  IMAD R8, R8, UR5, RZ ;  /* 0x0000000508087c24 */ /* 0x004fca000f8e02ff */
[----:B------:R-:W-:Y:S02]  /*4030*/  SHF.R.S32.HI R11, RZ, 0x1f, R8 ;  /* 0x0000001fff0b7819 */ /* 0x000fe40000011408 */
[----:B------:R-:W-:Y:S01]  /*4040*/  IADD3 R8, P4, PT, R8, UR10, RZ ;  /* 0x0000000a08087c10 */ /* 0x000fe2000ff9e0ff */
[----:B---3--:R-:W-:-:S04]  /*4050*/  IMAD R7, R7, UR5, RZ ;  /* 0x0000000507077c24 */ /* 0x008fc8000f8e02ff */
[----:B------:R0:W-:Y:S01]  /*4060*/  STL [R1+0x120], R8 ;  /* 0x0001200801007387 */ /* 0x0001e20000100800 */
[----:B------:R-:W-:Y:S01]  /*4070*/  IMAD R4, R61, UR5, RZ ;  /* 0x000000053d047c24 */ /* 0x000fe2000f8e02ff */
[----:B------:R-:W-:Y:S01]  /*4080*/  IADD3 R61, P2, PT, R60, UR8, RZ ;  /* 0x000000083c3d7c10 */ /* 0x000fe2000ff5e0ff */
[----:B------:R-:W-:-:S03]  /*4090*/  IMAD R6, R10, UR5, RZ ;  /* 0x000000050a067c24 */ /* 0x000fc6000f8e02ff */
[----:B------:R-:W-:Y:S01]  /*40a0*/  LEA.HI.X.SX32 R60, R60, UR9, 0x1, P2 ;  /* 0x000000093c3c7c11 */ /* 0x000fe200090f0eff */
[----:B------:R-:W-:Y:S01]  /*40b0*/  IMAD R5, R9, UR5, RZ ;  /* 0x0000000509057c24 */ /* 0x000fe2000f8e02ff */
[----:B------:R-:W-:Y:S02]  /*40c0*/  SHF.R.S32.HI R10, RZ, 0x1f, R7 ;  /* 0x0000001fff0a7819 */ /* 0x000fe40000011407 */
[----:B0-----:R-:W-:Y:S02]  /*40d0*/  IADD3 R8, P2, PT, R7, UR10, RZ ;  /* 0x0000000a07087c10 */ /* 0x001fe4000ff5e0ff */
[----:B------:R-:W-:Y:S02]  /*40e0*/  SHF.R.S32.HI R9, RZ, 0x1f, R6 ;  /* 0x0000001fff097819 */ /* 0x000fe40000011406 */
[----:B------:R-:W-:Y:S02]  /*40f0*/  IADD3.X R7, PT, PT, R11, UR11, RZ, P4, !PT ;  /* 0x0000000b0b077c10 */ /* 0x000fe4000a7fe4ff */
[----:B------:R-:W-:Y:S01]  /*4100*/  IADD3 R6, P4, PT, R6, UR10, RZ ;  /* 0x0000000a06067c10 */ /* 0x000fe2000ff9e0ff */
[----:B------:R0:W-:Y:S01]  /*4110*/  STL [R1+0x124], R8 ;  /* 0x0001240801007387 */ /* 0x0001e20000100800 */
[----:B------:R-:W-:-:S03]  /*4120*/  IADD3.X R10, PT, PT, R10, UR11, RZ, P2, !PT ;  /* 0x0000000b0a0a7c10 */ /* 0x000fc600097fe4ff */
[----:B------:R1:W-:Y:S04]  /*4130*/  STL [R1+0x210], R7 ;  /* 0x0002100701007387 */ /* 0x0003e80000100800 */
[----:B------:R2:W-:Y:S01]  /*4140*/  STL [R1+0x128], R6 ;  /* 0x0001280601007387 */ /* 0x0005e20000100800 */
[----:B0-----:R-:W-:Y:S02]  /*4150*/  SHF.R.S32.HI R8, RZ, 0x1f, R5 ;  /* 0x0000001fff087819 */ /* 0x001fe40000011405 */
[----:B-1----:R-:W-:Y:S02]  /*4160*/  SHF.R.S32.HI R7, RZ, 0x1f, R4 ;  /* 0x0000001fff077819 */ /* 0x002fe40000011404 */
[----:B--2---:R-:W-:Y:S02]  /*4170*/  IADD3 R6, P2, PT, R5, UR10, RZ ;  /* 0x0000000a05067c10 */ /* 0x004fe4000ff5e0ff */
[----:B------:R-:W-:-:S02]  /*4180*/  IADD3.X R5, PT, PT, R9, UR11, RZ, P4, !PT ;  /* 0x0000000b09057c10 */ /* 0x000fc4000a7fe4ff */
[----:B------:R-:W-:Y:S01]  /*4190*/  IADD3 R4, P4, PT, R4, UR10, RZ ;  /* 0x0000000a04047c10 */ /* 0x000fe2000ff9e0ff */
[----:B------:R-:W-:Y:S01]  /*41a0*/  STL [R1+0x214], R10 ;  /* 0x0002140a01007387 */ /* 0x000fe20000100800 */
[----:B------:R-:W-:-:S03]  /*41b0*/  IADD3.X R8, PT, PT, R8, UR11, RZ, P2, !PT ;  /* 0x0000000b08087c10 */ /* 0x000fc600097fe4ff */
[----:B------:R0:W-:Y:S04]  /*41c0*/  STL [R1+0x144], R6 ;  /* 0x0001440601007387 */ /* 0x0001e80000100800 */
[----:B------:R1:W-:Y:S04]  /*41d0*/  STL [R1+0x218], R5 ;  /* 0x0002180501007387 */ /* 0x0003e80000100800 */
[----:B------:R2:W-:Y:S01]  /*41e0*/  STL [R1+0x148], R4 ;  /* 0x0001480401007387 */ /* 0x0005e20000100800 */
[----:B0-----:R-:W-:Y:S02]  /*41f0*/  SHF.R.S32.HI R6, RZ, 0x1f, R3 ;  /* 0x0000001fff067819 */ /* 0x001fe40000011403 */
[----:B-1----:R-:W-:-:S02]  /*4200*/  SHF.R.S32.HI R5, RZ, 0x1f, R0 ;  /* 0x0000001fff057819 */ /* 0x002fc40000011400 */
[----:B--2---:R-:W-:Y:S02]  /*4210*/  IADD3 R4, P2, PT, R3, UR10, RZ ;  /* 0x0000000a03047c10 */ /* 0x004fe4000ff5e0ff */
[----:B------:R-:W-:Y:S02]  /*4220*/  IADD3.X R3, PT, PT, R7, UR11, RZ, P4, !PT ;  /* 0x0000000b07037c10 */ /* 0x000fe4000a7fe4ff */
[----:B------:R-:W-:Y:S01]  /*4230*/  IADD3 R0, P4, PT, R0, UR10, RZ ;  /* 0x0000000a00007c10 */ /* 0x000fe2000ff9e0ff */
[----:B------:R-:W-:Y:S01]  /*4240*/  STL [R1+0x21c], R8 ;  /* 0x00021c0801007387 */ /* 0x000fe20000100800 */
[----:B------:R-:W-:-:S03]  /*4250*/  IADD3.X R6, PT, PT, R6, UR11, RZ, P2, !PT ;  /* 0x0000000b06067c10 */ /* 0x000fc600097fe4ff */
[----:B------:R0:W-:Y:S04]  /*4260*/  STL [R1+0x14c], R4 ;  /* 0x00014c0401007387 */ /* 0x0001e80000100800 */
[----:B------:R-:W-:Y:S04]  /*4270*/  STL [R1+0x220], R3 ;  /* 0x0002200301007387 */ /* 0x000fe80000100800 */
[----:B------:R1:W-:Y:S04]  /*4280*/  STL [R1+0x150], R0 ;  /* 0x0001500001007387 */ /* 0x0003e80000100800 */
[----:B------:R2:W-:Y:S01]  /*4290*/  STL [R1+0x224], R6 ;  /* 0x0002240601007387 */ /* 0x0005e20000100800 */
[----:B0-----:R-:W-:-:S02]  /*42a0*/  SHF.R.S32.HI R4, RZ, 0x1f, R14 ;  /* 0x0000001fff047819 */ /* 0x001fc4000001140e */
[----:B-1----:R-:W-:Y:S02]  /*42b0*/  IADD3 R0, P2, PT, R14, UR10, RZ ;  /* 0x0000000a0e007c10 */ /* 0x002fe4000ff5e0ff */
[----:B--2---:R-:W-:-:S03]  /*42c0*/  IADD3.X R6, PT, PT, R5, UR11, RZ, P4, !PT ;  /* 0x0000000b05067c10 */ /* 0x004fc6000a7fe4ff */
[----:B------:R-:W-:Y:S01]  /*42d0*/  STL [R1+0x154], R0 ;  /* 0x0001540001007387 */ /* 0x000fe20000100800 */
[----:B------:R-:W-:-:S03]  /*42e0*/  IADD3 R5, P4, PT, R15, UR10, RZ ;  /* 0x0000000a0f057c10 */ /* 0x000fc6000ff9e0ff */
[----:B------:R0:W-:Y:S01]  /*42f0*/  STL [R1+0x228], R6 ;  /* 0x0002280601007387 */ /* 0x0001e20000100800 */
[----:B------:R-:W-:-:S03]  /*4300*/  SHF.R.S32.HI R3, RZ, 0x1f, R15 ;  /* 0x0000001fff037819 */ /* 0x000fc6000001140f */
[----:B------:R1:W-:Y:S01]  /*4310*/  STL [R1+0x158], R5 ;  /* 0x0001580501007387 */ /* 0x0003e20000100800 */
[----:B0-----:R-:W-:Y:S02]  /*4320*/  IADD3.X R6, PT, PT, R4, UR11, RZ, P2, !PT ;  /* 0x0000000b04067c10 */ /* 0x001fe400097fe4ff */
[----:B-1----:R-:W-:-:S03]  /*4330*/  IADD3 R5, P2, PT, R16, UR10, RZ ;  /* 0x0000000a10057c10 */ /* 0x002fc6000ff5e0ff */
        /* <DEDUP_REMOVED lines=31> */
[----:B------:R-:W-:Y:S01]  /*4530*/  SHF.R.S32.HI R0, RZ, 0x1f, R22 ;  /* 0x0000001fff007819 */ /* 0x000fe20000011416 */
[----:B------:R-:W-:Y:S02]  /*4540*/  IMAD R24, R24, UR5, RZ ;  /* 0x0000000518187c24 */ /* 0x000fe4000f8e02ff */
        /* <DEDUP_REMOVED lines=58> */
[----:B------:R-:W-:Y:S01]  /*48f0*/  IMAD R34, R34, UR5, RZ ;  /* 0x0000000522227c24 */ /* 0x000fe2000f8e02ff */
[----:B------:R-:W-:Y:S02]  /*4900*/  SHF.R.S32.HI R4, RZ, 0x1f, R32 ;  /* 0x0000001fff047819 */ /* 0x000fe40000011420 */
[----:B------:R1:W-:Y:S01]  /*4910*/  STL [R1+0x19c], R5 ;  /* 0x00019c0501007387 */ /* 0x0003e20000100800 */
[----:B------:R-:W-:Y:S02]  /*4920*/  SHF.R.S32.HI R3, RZ, 0x1f, R33 ;  /* 0x0000001fff037819 */ /* 0x000fe40000011421 */
[----:B0-----:R-:W-:Y:S02]  /*4930*/  IADD3.X R6, PT, PT, R0, UR11, RZ, P4, !PT ;  /* 0x0000000b00067c10 */ /* 0x001fe4000a7fe4ff */
[----:B------:R-:W-:Y:S02]  /*4940*/  IADD3.X R4, PT, PT, R4, UR11, RZ, P2, !PT ;  /* 0x0000000b04047c10 */ /* 0x000fe400097fe4ff */
[----:B-1----:R-:W-:Y:S01]  /*4950*/  IADD3 R5, P4, PT, R33, UR10, RZ ;  /* 0x0000000a21057c10 */ /* 0x002fe2000ff9e0ff */
[----:B------:R0:W-:Y:S01]  /*4960*/  STL [R1+0x270], R6 ;  /* 0x0002700601007387 */ /* 0x0001e20000100800 */
[----:B------:R-:W-:Y:S01]  /*4970*/  IMAD R2, R35, UR5, RZ ;  /* 0x0000000523027c24 */ /* 0x000fe2000f8e02ff */
[----:B------:R-:W-:-:S02]  /*4980*/  SHF.R.S32.HI R0, RZ, 0x1f, R34 ;  /* 0x0000001fff007819 */ /* 0x000fc40000011422 */
[----:B------:R-:W-:Y:S01]  /*4990*/  IADD3.X R3, PT, PT, R3, UR11, RZ, P4, !PT ;  /* 0x0000000b03037c10 */ /* 0x000fe2000a7fe4ff */
[----:B------:R-:W-:Y:S01]  /*49a0*/  IMAD R42, R42, UR5, RZ ;  /* 0x000000052a2a7c24 */ /* 0x000fe2000f8e02ff */
[----:B------:R-:W-:Y:S01]  /*49b0*/  STL [R1+0x1a0], R5 ;  /* 0x0001a00501007387 */ /* 0x000fe20000100800 */
[----:B0-----:R-:W-:-:S03]  /*49c0*/  IADD3 R6, P2, PT, R34, UR10, RZ ;  /* 0x0000000a22067c10 */ /* 0x001fc6000ff5e0ff */
[----:B------:R0:W-:Y:S04]  /*49d0*/  STL [R1+0x274], R4 ;  /* 0x0002740401007387 */ /* 0x0001e80000100800 */
[----:B------:R1:W-:Y:S04]  /*49e0*/  STL [R1+0x1a4], R6 ;  /* 0x0001a40601007387 */ /* 0x0003e80000100800 */
[----:B------:R2:W-:Y:S01]  /*49f0*/  STL [R1+0x278], R3 ;  /* 0x0002780301007387 */ /* 0x0005e20000100800 */
[----:B0-----:R-:W-:Y:S02]  /*4a00*/  SHF.R.S32.HI R4, RZ, 0x1f, R2 ;  /* 0x0000001fff047819 */ /* 0x001fe40000011402 */
[----:B-1----:R-:W-:-:S02]  /*4a10*/  IADD3.X R6, PT, PT, R0, UR11, RZ, P2, !PT ;  /* 0x0000000b00067c10 */ /* 0x002fc400097fe4ff */
[----:B------:R-:W-:Y:S02]  /*4a20*/  IADD3 R0, P2, PT, R42, UR10, RZ ;  /* 0x0000000a2a007c10 */ /* 0x000fe4000ff5e0ff */
[----:B--2---:R-:W-:Y:S01]  /*4a30*/  IADD3 R3, P4, PT, R2, UR10, RZ ;  /* 0x0000000a02037c10 */ /* 0x004fe2000ff9e0ff */
[----:B------:R-:W-:Y:S01]  /*4a40*/  STL [R1+0x27c], R6 ;  /* 0x00027c0601007387 */ /* 0x000fe20000100800 */
[----:B------:R-:W-:Y:S02]  /*4a50*/  R2UR UR8, R0 ;  /* 0x00000000000872ca */ /* 0x000fe400000e0000 */
[----:B------:R-:W-:Y:S01]  /*4a60*/  IADD3.X R0, PT, PT, R4, UR11, RZ, P4, !PT ;  /* 0x0000000b04007c10 */ /* 0x000fe2000a7fe4ff */
[----:B------:R0:W-:Y:S04]  /*4a70*/  STL [R1+0x284], R3 ;  /* 0x0002840301007387 */ /* 0x0001e80000100800 */
[----:B------:R-:W2:Y:S04]  /*4a80*/  LDL.LU R19, [R1] ;  /* 0x0000000001137983 */ /* 0x000ea80000300800 */
[----:B------:R-:W3:Y:S04]  /*4a90*/  LDL.LU R15, [R1+0x4] ;  /* 0x00000400010f7983 */ /* 0x000ee80000300800 */
[----:B------:R1:W-:Y:S04]  /*4aa0*/  STL [R1+0x280], R0 ;  /* 0x0002800001007387 */ /* 0x0003e80000100800 */
[----:B------:R-:W4:Y:S01]  /*4ab0*/  LDL.LU R14, [R1+0x1c] ;  /* 0x00001c00010e7983 */ /* 0x000f220000300800 */
[----:B------:R-:W-:Y:S01]  /*4ac0*/  SHF.R.S32.HI R2, RZ, 0x1f, R37 ;  /* 0x0000001fff027819 */ /* 0x000fe20000011425 */
[----:B------:R-:W-:-:S02]  /*4ad0*/  IMAD R11, R44, UR5, RZ ;  /* 0x000000052c0b7c24 */ /* 0x000fc4000f8e02ff */
[----:B0-----:R-:W-:Y:S01]  /*4ae0*/  IMAD R3, R46, UR5, RZ ;  /* 0x000000052e037c24 */ /* 0x001fe2000f8e02ff */
[----:B------:R-:W-:Y:S01]  /*4af0*/  IADD3.X R32, PT, PT, R2, UR11, RZ, P3, !PT ;  /* 0x0000000b02207c10 */ /* 0x000fe20009ffe4ff */
[----:B------:R-:W-:Y:S01]  /*4b00*/  IMAD R5, R43, UR5, RZ ;  /* 0x000000052b057c24 */ /* 0x000fe2000f8e02ff */
[----:B------:R-:W-:Y:S01]  /*4b10*/  IADD3 R2, P4, PT, R11, UR10, RZ ;  /* 0x0000000a0b027c10 */ /* 0x000fe2000ff9e0ff */
[----:B------:R-:W-:Y:S01]  /*4b20*/  IMAD R12, R50, UR5, RZ ;  /* 0x00000005320c7c24 */ /* 0x000fe2000f8e02ff */
[----:B------:R-:W-:Y:S01]  /*4b30*/  SHF.R.S32.HI R6, RZ, 0x1f, R40 ;  /* 0x0000001fff067819 */ /* 0x000fe20000011428 */
[----:B------:R-:W5:Y:S01]  /*4b40*/  LDL.LU R18, [R1+0x24] ;  /* 0x0000240001127983 */ /* 0x000f620000300800 */
[----:B------:R-:W-:Y:S02]  /*4b50*/  R2UR UR20, R2 ;  /* 0x00000000021472ca */ /* 0x000fe400000e0000 */
[----:B------:R-:W-:Y:S01]  /*4b60*/  SHF.R.S32.HI R2, RZ, 0x1f, R38 ;  /* 0x0000001fff027819 */ /* 0x000fe20000011426 */
[----:B------:R-:W2:Y:S03]  /*4b70*/  LDL.LU R17, [R1+0x20] ;  /* 0x0000200001117983 */ /* 0x000ea60000300800 */
[----:B------:R-:W-:-:S02]  /*4b80*/  IADD3.X R30, PT, PT, R2, UR11, RZ, P5, !PT ;  /* 0x0000000b021e7c10 */ /* 0x000fc4000affe4ff */
[----:B------:R-:W-:Y:S01]  /*4b90*/  R2UR UR12, R36 ;  /* 0x00000000240c72ca */ /* 0x000fe200000e0000 */
[----:B------:R-:W-:Y:S01]  /*4ba0*/  IMAD R4, R45, UR5, RZ ;  /* 0x000000052d047c24 */ /* 0x000fe2000f8e02ff */
[----:B------:R-:W-:Y:S01]  /*4bb0*/  IADD3 R2, P5, PT, R3, UR10, RZ ;  /* 0x0000000a03027c10 */ /* 0x000fe2000ffbe0ff */
[----:B------:R-:W2:Y:S03]  /*4bc0*/  LDL.LU R16, [R1+0x28] ;  /* 0x0000280001107983 */ /* 0x000ea60000300800 */
[----:B------:R-:W-:Y:S01]  /*4bd0*/  R2UR UR22, R2 ;  /* 0x00000000021672ca */ /* 0x000fe200000e0000 */
[----:B------:R-:W-:Y:S01]  /*4be0*/  IMAD R10, R47, UR5, RZ ;  /* 0x000000052f0a7c24 */ /* 0x000fe2000f8e02ff */
[----:B------:R-:W-:Y:S01]  /*4bf0*/  SHF.R.S32.HI R2, RZ, 0x1f, R41 ;  /* 0x0000001fff027819 */ /* 0x000fe20000011429 */
[----:B------:R-:W2:Y:S01]  /*4c00*/  LDL.LU R45, [R1+0x30] ;  /* 0x00003000012d7983 */ /* 0x000ea20000300800 */
[----:B-1----:R-:W-:-:S02]  /*4c10*/  IADD3 R0, P3, PT, R5, UR10, RZ ;  /* 0x0000000a05007c10 */ /* 0x002fc4000ff7e0ff */
[----:B------:R-:W-:Y:S02]  /*4c20*/  IADD3.X R35, PT, PT, R2, UR11, RZ, P1, !PT ;  /* 0x0000000b02237c10 */ /* 0x000fe40008ffe4ff */
[----:B------:R-:W-:Y:S02]  /*4c30*/  SHF.R.S32.HI R2, RZ, 0x1f, R42 ;  /* 0x0000001fff027819 */ /* 0x000fe4000001142a */
[----:B------:R-:W-:Y:S02]  /*4c40*/  R2UR UR9, R0 ;  /* 0x00000000000972ca */ /* 0x000fe400000e0000 */
[----:B------:R-:W-:Y:S01]  /*4c50*/  IADD3.X R36, PT, PT, R6, UR11, RZ, P0, !PT ;  /* 0x0000000b06247c10 */ /* 0x000fe200087fe4ff */
[----:B------:R-:W-:Y:S01]  /*4c60*/  IMAD R6, R52, UR5, RZ ;  /* 0x0000000534067c24 */ /* 0x000fe2000f8e02ff */
[----:B------:R-:W-:Y:S02]  /*4c70*/  IADD3.X R34, PT, PT, R2, UR11, RZ, P2, !PT ;  /* 0x0000000b02227c10 */ /* 0x000fe400097fe4ff */
[----:B------:R-:W-:-:S02]  /*4c80*/  SHF.R.S32.HI R0, RZ, 0x1f, R39 ;  /* 0x0000001fff007819 */ /* 0x000fc40000011427 */
[----:B------:R-:W-:Y:S02]  /*4c90*/  IADD3 R2, P2, PT, R12, UR10, RZ ;  /* 0x0000000a0c027c10 */ /* 0x000fe4000ff5e0ff */
[----:B------:R-:W-:Y:S02]  /*4ca0*/  SHF.R.S32.HI R11, RZ, 0x1f, R11 ;  /* 0x0000001fff0b7819 */ /* 0x000fe4000001140b */
[----:B------:R-:W-:Y:S02]  /*4cb0*/  IADD3.X R37, PT, PT, R0, UR11, RZ, P6, !PT ;  /* 0x0000000b00257c10 */ /* 0x000fe4000b7fe4ff */
[----:B------:R-:W-:Y:S02]  /*4cc0*/  R2UR UR26, R2 ;  /* 0x00000000021a72ca */ /* 0x000fe400000e0000 */
[----:B------:R-:W-:Y:S02]  /*4cd0*/  IADD3.X R31, PT, PT, R11, UR11, RZ, P4, !PT ;  /* 0x0000000b0b1f7c10 */ /* 0x000fe4000a7fe4ff */
[----:B------:R-:W-:-:S02]  /*4ce0*/  IADD3 R0, P6, PT, R4, UR10, RZ ;  /* 0x0000000a04007c10 */ /* 0x000fc4000ffde0ff */
[----:B------:R-:W-:Y:S02]  /*4cf0*/  IADD3 R2, P4, PT, R6, UR10, RZ ;  /* 0x0000000a06027c10 */ /* 0x000fe4000ff9e0ff */
[----:B------:R-:W-:Y:S02]  /*4d00*/  SHF.R.S32.HI R6, RZ, 0x1f, R6 ;  /* 0x0000001fff067819 */ /* 0x000fe40000011406 */
[----:B------:R-:W-:Y:S02]  /*4d10*/  R2UR UR21, R0 ;  /* 0x00000000001572ca */ /* 0x000fe400000e0000 */
[----:B------:R-:W-:Y:S02]  /*4d20*/  IADD3 R0, P0, PT, R10, UR10, RZ ;  /* 0x0000000a0a007c10 */ /* 0x000fe4000ff1e0ff */
[----:B------:R-:W-:Y:S02]  /*4d30*/  IADD3.X R22, PT, PT, R6, UR11, RZ, P4, !PT ;  /* 0x0000000b06167c10 */ /* 0x000fe4000a7fe4ff */
[----:B------:R-:W-:-:S04]  /*4d40*/  SHF.R.S32.HI R10, RZ, 0x1f, R10 ;  /* 0x0000001fff0a7819 */ /* 0x000fc8000001140a */
[----:B------:R-:W-:Y:S01]  /*4d50*/  IADD3.X R27, PT, PT, R10, UR11, RZ, P0, !PT ;  /* 0x0000000b0a1b7c10 */ /* 0x000fe200087fe4ff */
[----:B---3--:R-:W-:Y:S02]  /*4d60*/  IMAD R6, R15, UR5, RZ ;  /* 0x000000050f067c24 */ /* 0x008fe4000f8e02ff */
[----:B------:R-:W3:Y:S01]  /*4d70*/  LDL.LU R15, [R1+0x2c] ;  /* 0x00002c00010f7983 */ /* 0x000ee20000300800 */
[----:B----4-:R-:W-:-:S03]  /*4d80*/  IMAD R10, R14, UR5, RZ ;  /* 0x000000050e0a7c24 */ /* 0x010fc6000f8e02ff */
[----:B------:R-:W4:Y:S04]  /*4d90*/  LDL.LU R14, [R1+0x34] ;  /* 0x00003400010e7983 */ /* 0x000f280000300800 */
[----:B------:R-:W4:Y:S04]  /*4da0*/  LDL.LU R44, [R1+0x3c] ;  /* 0x00003c00012c7983 */ /* 0x000f280000300800 */
[----:B------:R-:W4:Y:S01]  /*4db0*/  LDL.LU R43, [R1+0x38] ;  /* 0x00003800012b7983 */ /* 0x000f220000300800 */
[----:B------:R-:W-:Y:S01]  /*4dc0*/  IMAD R9, R48, UR5, RZ ;  /* 0x0000000530097c24 */ /* 0x000fe2000f8e02ff */
[----:B------:R-:W-:Y:S01]  /*4dd0*/  R2UR UR23, R0 ;  /* 0x00000000001772ca */ /* 0x000fe200000e0000 */
[----:B------:R-:W-:Y:S01]  /*4de0*/  IMAD R8, R49, UR5, RZ ;  /* 0x0000000531087c24 */ /* 0x000fe2000f8e02ff */
[----:B------:R-:W-:-:S02]  /*4df0*/  SHF.R.S32.HI R5, RZ, 0x1f, R5 ;  /* 0x0000001fff057819 */ /* 0x000fc40000011405 */
[----:B------:R-:W-:Y:S01]  /*4e00*/  IADD3 R0, P1, PT, R9, UR10, RZ ;  /* 0x0000000a09007c10 */ /* 0x000fe2000ff3e0ff */
[----:B------:R-:W-:Y:S01]  /*4e10*/  IMAD R7, R51, UR5, RZ ;  /* 0x0000000533077c24 */ /* 0x000fe2000f8e02ff */
[----:B------:R-:W-:Y:S02]  /*4e20*/  IADD3.X R33, PT, PT, R5, UR11, RZ, P3, !PT ;  /* 0x0000000b05217c10 */ /* 0x000fe40009ffe4ff */
[----:B------:R-:W-:Y:S02]  /*4e30*/  R2UR UR24, R0 ;  /* 0x00000000001872ca */ /* 0x000fe400000e0000 */
[----:B------:R-:W-:Y:S02]  /*4e40*/  IADD3 R0, P3, PT, R8, UR10, RZ ;  /* 0x0000000a08007c10 */ /* 0x000fe4000ff7e0ff */
[----:B------:R-:W-:Y:S01]  /*4e50*/  SHF.R.S32.HI R4, RZ, 0x1f, R4 ;  /* 0x0000001fff047819 */ /* 0x000fe20000011404 */
[----:B------:R-:W-:Y:S01]  /*4e60*/  IMAD R13, R53, UR5, RZ ;  /* 0x00000005350d7c24 */ /* 0x000fe2000f8e02ff */
[----:B------:R-:W-:-:S02]  /*4e70*/  R2UR UR25, R0 ;  /* 0x00000000001972ca */ /* 0x000fc400000e0000 */
[----:B------:R-:W-:Y:S02]  /*4e80*/  IADD3.X R29, PT, PT, R4, UR11, RZ, P6, !PT ;  /* 0x0000000b041d7c10 */ /* 0x000fe4000b7fe4ff */
[----:B------:R-:W-:Y:S02]  /*4e90*/  SHF.R.S32.HI R3, RZ, 0x1f, R3 ;  /* 0x0000001fff037819 */ /* 0x000fe40000011403 */
[----:B------:R-:W-:Y:S01]  /*4ea0*/  IADD3 R0, P6, PT, R7, UR10, RZ ;  /* 0x0000000a07007c10 */ /* 0x000fe2000ffde0ff */
[----:B------:R-:W-:Y:S01]  /*4eb0*/  IMAD R11, R54, UR5, RZ ;  /* 0x00000005360b7c24 */ /* 0x000fe2000f8e02ff */
[----:B------:R-:W-:Y:S02]  /*4ec0*/  IADD3.X R28, PT, PT, R3, UR11, RZ, P5, !PT ;  /* 0x0000000b031c7c10 */ /* 0x000fe4000affe4ff */
[----:B------:R-:W-:Y:S02]  /*4ed0*/  R2UR UR27, R0 ;  /* 0x00000000001b72ca */ /* 0x000fe400000e0000 */
[----:B------:R-:W-:Y:S01]  /*4ee0*/  IADD3 R0, P5, PT, R13, UR10, RZ ;  /* 0x0000000a0d007c10 */ /* 0x000fe2000ffbe0ff */
[----:B------:R-:W-:Y:S01]  /*4ef0*/  IMAD R5, R55, UR5, RZ ;  /* 0x0000000537057c24 */ /* 0x000fe2000f8e02ff */
[----:B------:R-:W-:-:S02]  /*4f00*/  SHF.R.S32.HI R8, RZ, 0x1f, R8 ;  /* 0x0000001fff087819 */ /* 0x000fc40000011408 */
[----:B------:R-:W-:Y:S02]  /*4f10*/  R2UR UR29, R0 ;  /* 0x00000000001d72ca */ /* 0x000fe400000e0000 */
[----:B------:R-:W-:Y:S02]  /*4f20*/  IADD3 R0, P0, PT, R11, UR10, RZ ;  /* 0x0000000a0b007c10 */ /* 0x000fe4000ff1e0ff */
[----:B------:R-:W-:Y:S02]  /*4f30*/  R2UR UR28, R2 ;  /* 0x00000000021c72ca */ /* 0x000fe400000e0000 */
[----:B------:R-:W-:Y:S01]  /*4f40*/  SHF.R.S32.HI R2, RZ, 0x1f, R9 ;  /* 0x0000001fff027819 */ /* 0x000fe20000011409 */
[----:B------:R-:W-:Y:S01]  /*4f50*/  IMAD R9, R56, UR5, RZ ;  /* 0x0000000538097c24 */ /* 0x000fe2000f8e02ff */
[----:B------:R-:W-:Y:S02]  /*4f60*/  R2UR UR30, R0 ;  /* 0x00000000001e72ca */ /* 0x000fe400000e0000 */
[----:B------:R-:W-:-:S02]  /*4f70*/  IADD3.X R25, PT, PT, R8, UR11, RZ, P3, !PT ;  /* 0x0000000b08197c10 */ /* 0x000fc40009ffe4ff */
[----:B------:R-:W-:Y:S01]  /*4f80*/  IADD3 R0, P3, PT, R5, UR10, RZ ;  /* 0x0000000a05007c10 */ /* 0x000fe2000ff7e0ff */
[----:B------:R-:W-:Y:S01]  /*4f90*/  IMAD R4, R57, UR5, RZ ;  /* 0x0000000539047c24 */ /* 0x000fe2000f8e02ff */
[----:B------:R-:W-:Y:S01]  /*4fa0*/  IADD3.X R26, PT, PT, R2, UR11, RZ, P1, !PT ;  /* 0x0000000b021a7c10 */ /* 0x000fe20008ffe4ff */
[----:B------:R-:W-:Y:S01]  /*4fb0*/  IMAD R3, R58, UR5, RZ ;  /* 0x000000053a037c24 */ /* 0x000fe2000f8e02ff */
[----:B------:R-:W-:Y:S02]  /*4fc0*/  R2UR UR31, R0 ;  /* 0x00000000001f72ca */ /* 0x000fe400000e0000 */
[----:B------:R-:W-:Y:S02]  /*4fd0*/  IADD3 R2, P1, PT, R9, UR10, RZ ;  /* 0x0000000a09027c10 */ /* 0x000fe4000ff3e0ff */
[----:B------:R-:W-:Y:S02]  /*4fe0*/  SHF.R.S32.HI R0, RZ, 0x1f, R12 ;  /* 0x0000001fff007819 */ /* 0x000fe4000001140c */
[----:B------:R-:W-:Y:S01]  /*4ff0*/  SHF.R.S32.HI R7, RZ, 0x1f, R7 ;  /* 0x0000001fff077819 */ /* 0x000fe20000011407 */
[----:B------:R-:W-:Y:S01]  /*5000*/  IMAD R12, R59, UR5, RZ ;  /* 0x000000053b0c7c24 */ /* 0x000fe2000f8e02ff */
[----:B------:R-:W-:-:S02]  /*5010*/  R2UR UR32, R2 ;  /* 0x00000000022072ca */ /* 0x000fc400000e0000 */
[----:B------:R-:W-:Y:S02]  /*5020*/  IADD3.X R24, PT, PT, R0, UR11, RZ, P2, !PT ;  /* 0x0000000b00187c10 */ /* 0x000fe400097fe4ff */
[----:B------:R-:W-:Y:S02]  /*5030*/  IADD3.X R23, PT, PT, R7, UR11, RZ, P6, !PT ;  /* 0x0000000b07177c10 */ /* 0x000fe4000b7fe4ff */
[----:B------:R-:W-:Y:S02]  /*5040*/  IADD3 R0, P6, PT, R4, UR10, RZ ;  /* 0x0000000a04007c10 */ /* 0x000fe4000ffde0ff */
[----:B------:R-:W-:Y:S01]  /*5050*/  IADD3 R2, P2, PT, R3, UR10, RZ ;  /* 0x0000000a03027c10 */ /* 0x000fe2000ff5e0ff */
[----:B--2---:R-:W-:Y:S01]  /*5060*/  IMAD R8, R19, UR5, RZ ;  /* 0x0000000513087c24 */ /* 0x004fe2000f8e02ff */
[----:B------:R-:W-:Y:S02]  /*5070*/  R2UR UR33, R0 ;  /* 0x00000000002172ca */ /* 0x000fe400000e0000 */
[----:B------:R-:W-:-:S02]  /*5080*/  R2UR UR34, R2 ;  /* 0x00000000022272ca */ /* 0x000fc400000e0000 */
[----:B------:R-:W-:Y:S02]  /*5090*/  IADD3 R0, P4, PT, R12, UR10, RZ ;  /* 0x0000000a0c007c10 */ /* 0x000fe4000ff9e0ff */
[----:B------:R-:W-:Y:S02]  /*50a0*/  SHF.R.S32.HI R2, RZ, 0x1f, R13 ;  /* 0x0000001fff027819 */ /* 0x000fe4000001140d */
[----:B------:R-:W-:Y:S02]  /*50b0*/  R2UR UR35, R0 ;  /* 0x00000000002372ca */ /* 0x000fe400000e0000 */
[----:B------:R-:W-:Y:S02]  /*50c0*/  IADD3.X R21, PT, PT, R2, UR11, RZ, P5, !PT ;  /* 0x0000000b02157c10 */ /* 0x000fe4000affe4ff */
[----:B------:R-:W-:Y:S02]  /*50d0*/  IADD3 R0, P5, PT, R8, UR10, RZ ;  /* 0x0000000a08007c10 */ /* 0x000fe4000ffbe0ff */
[----:B------:R-:W-:-:S02]  /*50e0*/  SHF.R.S32.HI R5, RZ, 0x1f, R5 ;  /* 0x0000001fff057819 */ /* 0x000fc40000011405 */
[----:B------:R-:W-:Y:S02]  /*50f0*/  R2UR UR36, R0 ;  /* 0x00000000002472ca */ /* 0x000fe400000e0000 */
[----:B------:R-:W-:Y:S02]  /*5100*/  IADD3.X R19, PT, PT, R5, UR11, RZ, P3, !PT ;  /* 0x0000000b05137c10 */ /* 0x000fe40009ffe4ff */
[----:B------:R-:W-:Y:S02]  /*5110*/  SHF.R.S32.HI R11, RZ, 0x1f, R11 ;  /* 0x0000001fff0b7819 */ /* 0x000fe4000001140b */
[----:B------:R-:W-:Y:S01]  /*5120*/  IADD3 R0, P3, PT, R6, UR10, RZ ;  /* 0x0000000a06007c10 */ /* 0x000fe2000ff7e0ff */
[----:B-----5:R-:W-:Y:S01]  /*5130*/  IMAD R7, R18, UR5, RZ ;  /* 0x0000000512077c24 */ /* 0x020fe2000f8e02ff */
[----:B------:R-:W-:Y:S01]  /*5140*/  IADD3.X R20, PT, PT, R11, UR11, RZ, P0, !PT ;  /* 0x0000000b0b147c10 */ /* 0x000fe200087fe4ff */
[----:B------:R-:W-:Y:S01]  /*5150*/  IMAD R11, R17, UR5, RZ ;  /* 0x00000005110b7c24 */ /* 0x000fe2000f8e02ff */
[----:B------:R-:W-:-:S02]  /*5160*/  R2UR UR37, R0 ;  /* 0x00000000002572ca */ /* 0x000fc400000e0000 */
[----:B------:R-:W-:Y:S02]  /*5170*/  IADD3 R2, P0, PT, R10, UR10, RZ ;  /* 0x0000000a0a027c10 */ /* 0x000fe4000ff1e0ff */
[----:B------:R-:W-:Y:S02]  /*5180*/  SHF.R.S32.HI R0, RZ, 0x1f, R9 ;  /* 0x0000001fff007819 */ /* 0x000fe40000011409 */
[----:B------:R-:W-:Y:S01]  /*5190*/  SHF.R.S32.HI R4, RZ, 0x1f, R4 ;  /* 0x0000001fff047819 */ /* 0x000fe20000011404 */
[----:B------:R-:W-:Y:S01]  /*51a0*/  IMAD R9, R16, UR5, RZ ;  /* 0x0000000510097c24 */ /* 0x000fe2000f8e02ff */
[----:B------:R-:W-:Y:S02]  /*51b0*/  R2UR UR38, R2 ;  /* 0x00000000022672ca */ /* 0x000fe400000e0000 */
[----:B------:R-:W-:Y:S02]  /*51c0*/  IADD3.X R18, PT, PT, R0, UR11, RZ, P1, !PT ;  /* 0x0000000b00127c10 */ /* 0x000fe40008ffe4ff */
[----:B------:R-:W-:-:S02]  /*51d0*/  IADD3.X R17, PT, PT, R4, UR11, RZ, P6, !PT ;  /* 0x0000000b04117c10 */ /* 0x000fc4000b7fe4ff */
[----:B------:R-:W-:Y:S02]  /*51e0*/  SHF.R.S32.HI R3, RZ, 0x1f, R3 ;  /* 0x0000001fff037819 */ /* 0x000fe40000011403 */
[----:B------:R-:W-:Y:S02]  /*51f0*/  IADD3 R0, P6, PT, R7, UR10, RZ ;  /* 0x0000000a07007c10 */ /* 0x000fe4000ffde0ff */
[----:B------:R-:W-:Y:S01]  /*5200*/  IADD3 R2, P1, PT, R11, UR10, RZ ;  /* 0x0000000a0b027c10 */ /* 0x000fe2000ff3e0ff */
[----:B------:R-:W-:Y:S01]  /*5210*/  IMAD R5, R45, UR5, RZ ;  /* 0x000000052d057c24 */ /* 0x000fe2000f8e02ff */
[----:B------:R-:W-:Y:S02]  /*5220*/  R2UR UR39, R0 ;  /* 0x00000000002772ca */ /* 0x000fe400000e0000 */
[----:B------:R-:W-:Y:S02]  /*5230*/  R2UR UR40, R2 ;  /* 0x00000000022872ca */ /* 0x000fe400000e0000 */
[----:B------:R-:W-:-:S02]  /*5240*/  IADD3.X R16, PT, PT, R3, UR11, RZ, P2, !PT ;  /* 0x0000000b03107c10 */ /* 0x000fc400097fe4ff */
[----:B------:R-:W-:Y:S02]  /*5250*/  IADD3 R0, P2, PT, R9, UR10, RZ ;  /* 0x0000000a09007c10 */ /* 0x000fe4000ff5e0ff */
[----:B------:R-:W-:Y:S02]  /*5260*/  SHF.R.S32.HI R2, RZ, 0x1f, R12 ;  /* 0x0000001fff027819 */ /* 0x000fe4000001140c */
[----:B------:R-:W-:Y:S02]  /*5270*/  R2UR UR41, R0 ;  /* 0x00000000002972ca */ /* 0x000fe400000e0000 */
[----:B------:R-:W-:Y:S02]  /*5280*/  SHF.R.S32.HI R8, RZ, 0x1f, R8 ;  /* 0x0000001fff087819 */ /* 0x000fe40000011408 */
[----:B------:R-:W-:Y:S01]  /*5290*/  SHF.R.S32.HI R6, RZ, 0x1f, R6 ;  /* 0x0000001fff067819 */ /* 0x000fe20000011406 */
[----:B------:R-:W0:Y:S03]  /*52a0*/  S2R R45, SR_TID.X ;  /* 0x00000000002d7919 */ /* 0x000e260000002100 */
[----:B------:R-:W-:-:S02]  /*52b0*/  IADD3.X R13, PT, PT, R6, UR11, RZ, P3, !PT ;  /* 0x0000000b060d7c10 */ /* 0x000fc40009ffe4ff */
[----:B------:R-:W-:Y:S02]  /*52c0*/  SHF.R.S32.HI R6, RZ, 0x1f, R10 ;  /* 0x0000001fff067819 */ /* 0x000fe4000001140a */
[----:B------:R-:W-:Y:S02]  /*52d0*/  SHF.R.S32.HI R7, RZ, 0x1f, R7 ;  /* 0x0000001fff077819 */ /* 0x000fe40000011407 */
[----:B------:R-:W-:Y:S02]  /*52e0*/  IADD3.X R6, PT, PT, R6, UR11, RZ, P0, !PT ;  /* 0x0000000b06067c10 */ /* 0x000fe400087fe4ff */
[----:B------:R-:W-:Y:S02]  /*52f0*/  IADD3.X R7, PT, PT, R7, UR11, RZ, P6, !PT ;  /* 0x0000000b07077c10 */ /* 0x000fe4000b7fe4ff */
[----:B------:R-:W-:Y:S02]  /*5300*/  SHF.R.S32.HI R12, RZ, 0x1f, R11 ;  /* 0x0000001fff0c7819 */ /* 0x000fe4000001140b */
[----:B------:R-:W-:-:S02]  /*5310*/  SHF.R.S32.HI R11, RZ, 0x1f, R9 ;  /* 0x0000001fff0b7819 */ /* 0x000fc40000011409 */
[----:B0-----:R-:W-:Y:S02]  /*5320*/  LEA.HI R46, R45, 0x78, RZ, 0x1a ;  /* 0x000000782d2e7811 */ /* 0x001fe400078fd0ff */
[----:B------:R-:W-:Y:S02]  /*5330*/  R2UR UR51, R6 ;  /* 0x00000000063372ca */ /* 0x000fe400000e0000 */
[----:B------:R-:W-:Y:S01]  /*5340*/  R2UR UR50, R7 ;  /* 0x00000000073272ca */ /* 0x000fe200000e0000 */
[----:B---3--:R-:W-:Y:S01]  /*5350*/  IMAD R4, R15, UR5, RZ ;  /* 0x000000050f047c24 */ /* 0x008fe2000f8e02ff */
[----:B------:R-:W-:Y:S02]  /*5360*/  IADD3.X R15, PT, PT, R2, UR11, RZ, P4, !PT ;  /* 0x0000000b020f7c10 */ /* 0x000fe4000a7fe4ff */
[----:B------:R-:W-:-:S04]  /*5370*/  IADD3 R0, P4, PT, R5, UR10, RZ ;  /* 0x0000000a05007c10 */ /* 0x000fc8000ff9e0ff */
[----:B------:R-:W-:Y:S01]  /*5380*/  R2UR UR42, R0 ;  /* 0x00000000002a72ca */ /* 0x000fe200000e0000 */
[----:B----4-:R-:W-:Y:S01]  /*5390*/  IMAD R3, R14, UR5, RZ ;  /* 0x000000050e037c24 */ /* 0x010fe2000f8e02ff */
[----:B------:R-:W-:Y:S02]  /*53a0*/  IADD3.X R14, PT, PT, R8, UR11, RZ, P5, !PT ;  /* 0x0000000b080e7c10 */ /* 0x000fe4000affe4ff */
[----:B------:R-:W-:-:S04]  /*53b0*/  IADD3 R0, P5, PT, R4, UR10, RZ ;  /* 0x0000000a04007c10 */ /* 0x000fc8000ffbe0ff */
[----:B------:R-:W-:Y:S01]  /*53c0*/  R2UR UR43, R0 ;  /* 0x00000000002b72ca */ /* 0x000fe200000e0000 */
[----:B------:R-:W-:Y:S01]  /*53d0*/  IMAD R0, R43, UR5, RZ ;  /* 0x000000052b007c24 */ /* 0x000fe2000f8e02ff */
[----:B------:R-:W-:Y:S01]  /*53e0*/  IADD3 R2, P3, PT, R3, UR10, RZ ;  /* 0x0000000a03027c10 */ /* 0x000fe2000ff7e0ff */
[----:B------:R-:W0:Y:S03]  /*53f0*/  S2R R43, SR_TID.X ;  /* 0x00000000002b7919 */ /* 0x000e260000002100 */
[----:B------:R-:W-:Y:S01]  /*5400*/  R2UR UR44, R2 ;  /* 0x00000000022c72ca */ /* 0x000fe200000e0000 */
[----:B------:R-:W-:Y:S02]  /*5410*/  IMAD R2, R44, UR5, RZ ;  /* 0x000000052c027c24 */ /* 0x000fe4000f8e02ff */
[----:B------:R-:W1:Y:S01]  /*5420*/  S2R R44, SR_TID.X ;  /* 0x00000000002c7919 */ /* 0x000e620000002100 */
[----:B------:R-:W-:-:S02]  /*5430*/  IADD3 R8, P6, PT, R0, UR10, RZ ;  /* 0x0000000a00087c10 */ /* 0x000fc4000ffde0ff */
[----:B------:R-:W-:Y:S02]  /*5440*/  IADD3 R10, P0, PT, R2, UR10, RZ ;  /* 0x0000000a020a7c10 */ /* 0x000fe4000ff1e0ff */
[----:B------:R-:W-:-:S03]  /*5450*/  SHF.R.S32.HI R9, RZ, 0x1f, R2 ;  /* 0x0000001fff097819 */ /* 0x000fc60000011402 */
[----:B------:R-:W-:Y:S04]  /*5460*/  STL [R1+0x28c], R10 ;  /* 0x00028c0a01007387 */ /* 0x000fe80000100800 */
[----:B------:R2:W-:Y:S01]  /*5470*/  STL [R1+0x294], R8 ;  /* 0x0002940801007387 */ /* 0x0005e20000100800 */
[----:B------:R-:W-:Y:S02]  /*5480*/  IADD3.X R9, PT, PT, R9, UR11, RZ, P0, !PT ;  /* 0x0000000b09097c10 */ /* 0x000fe400087fe4ff */
[----:B--2---:R-:W-:Y:S02]  /*5490*/  SHF.R.S32.HI R8, RZ, 0x1f, R0 ;  /* 0x0000001fff087819 */ /* 0x004fe40000011400 */
[----:B------:R-:W-:Y:S02]  /*54a0*/  IADD3.X R0, PT, PT, R12, UR11, RZ, P1, !PT ;  /* 0x0000000b0c007c10 */ /* 0x000fe40008ffe4ff */
[----:B------:R-:W-:-:S02]  /*54b0*/  IADD3.X R8, PT, PT, R8, UR11, RZ, P6, !PT ;  /* 0x0000000b08087c10 */ /* 0x000fc4000b7fe4ff */
[----:B------:R-:W-:Y:S01]  /*54c0*/  R2UR UR49, R0 ;  /* 0x00000000003172ca */ /* 0x000fe200000e0000 */
[----:B0-----:R-:W-:Y:S01]  /*54d0*/  IMAD.SHL.U32 R0, R43, 0x20, RZ ;  /* 0x000000202b007824 */ /* 0x001fe200078e00ff */
[----:B------:R-:W-:Y:S04]  /*54e0*/  STL [R1+0x288], R9 ;  /* 0x0002880901007387 */ /* 0x000fe80000100800 */
[----:B------:R-:W-:Y:S04]  /*54f0*/  STL [R1+0x290], R8 ;  /* 0x0002900801007387 */ /* 0x000fe80000100800 */
[----:B------:R0:W-:Y:S01]  /*5500*/  STL [R1+0x338], R0 ;  /* 0x0003380001007387 */ /* 0x0001e20000100800 */
[----:B------:R-:W-:-:S02]  /*5510*/  IADD3.X R2, PT, PT, R11, UR11, RZ, P2, !PT ;  /* 0x0000000b0b027c10 */ /* 0x000fc400097fe4ff */
[----:B-1----:R-:W-:Y:S01]  /*5520*/  LEA.HI R45, R44, 0x68, RZ, 0x1a ;  /* 0x000000682c2d7811 */ /* 0x002fe200078fd0ff */
[----:B0-----:R-:W-:Y:S01]  /*5530*/  IMAD R0, R46, UR75, RZ ;  /* 0x0000004b2e007c24 */ /* 0x001fe2000f8e02ff */
[----:B------:R-:W-:-:S05]  /*5540*/  LEA.HI R46, R44, 0x58, RZ, 0x1a ;  /* 0x000000582c2e7811 */ /* 0x000fca00078fd0ff */
[----:B------:R-:W-:Y:S02]  /*5550*/  IMAD R0, R46, UR75, RZ ;  /* 0x0000004b2e007c24 */ /* 0x000fe4000f8e02ff */
[----:B------:R-:W0:Y:S01]  /*5560*/  S2R R46, SR_TID.X ;  /* 0x00000000002e7919 */ /* 0x000e220000002100 */
[----:B------:R-:W-:Y:S01]  /*5570*/  R2UR UR48, R2 ;  /* 0x00000000023072ca */ /* 0x000fe200000e0000 */
[----:B------:R-:W-:Y:S02]  /*5580*/  IMAD R2, R45, UR75, RZ ;  /* 0x0000004b2d027c24 */ /* 0x000fe4000f8e02ff */
[----:B------:R-:W1:Y:S01]  /*5590*/  S2R R45, SR_TID.X ;  /* 0x00000000002d7919 */ /* 0x000e620000002100 */
[C---:B------:R-:W-:Y:S01]  /*55a0*/  LEA.HI R38, R44.reuse, 0x38, RZ, 0x1a ;  /* 0x000000382c267811 */ /* 0x040fe200078fd0ff */
[----:B------:R2:W-:Y:S01]  /*55b0*/  STL [R1+0x32c], R0 ;  /* 0x00032c0001007387 */ /* 0x0005e20000100800 */
[----:B------:R-:W-:-:S03]  /*55c0*/  LEA.HI R39, R44, 0x48, RZ, 0x1a ;  /* 0x000000482c277811 */ /* 0x000fc600078fd0ff */
[----:B--2---:R-:W-:Y:S02]  /*55d0*/  IMAD R0, R38, UR75, RZ ;  /* 0x0000004b26007c24 */ /* 0x004fe4000f8e02ff */
[----:B------:R-:W-:Y:S01]  /*55e0*/  IMAD R2, R39, UR75, RZ ;  /* 0x0000004b27027c24 */ /* 0x000fe2000f8e02ff */
[----:B------:R-:W-:Y:S02]  /*55f0*/  LEA.HI R39, R44, 0x28, RZ, 0x1a ;  /* 0x000000282c277811 */ /* 0x000fe400078fd0ff */
[C---:B0-----:R-:W-:Y:S02]  /*5600*/  LEA.HI R38, R46.reuse, 0x18, RZ, 0x1a ;  /* 0x000000182e267811 */ /* 0x041fe400078fd0ff */
[----:B------:R-:W-:-:S03]  /*5610*/  LEA.HI R46, R46, 0x8, RZ, 0x1a ;  /* 0x000000082e2e7811 */ /* 0x000fc600078fd0ff */
[----:B------:R-:W-:Y:S01]  /*5620*/  IMAD R0, R38, UR75, RZ ;  /* 0x0000004b26007c24 */ /* 0x000fe2000f8e02ff */
[--C-:B-1----:R-:W-:Y:S02]  /*5630*/  SHF.R.U32.HI R38, RZ, 0x6, R45.reuse ;  /* 0x00000006ff267819 */ /* 0x102fe4000001162d */
[--C-:B------:R-:W-:Y:S02]  /*5640*/  SHF.R.U32.HI R44, RZ, 0x6, R45.reuse ;  /* 0x00000006ff2c7819 */ /* 0x100fe4000001162d */
[----:B------:R-:W-:Y:S01]  /*5650*/  SGXT.U32 R38, R38, 0x3 ;  /* 0x000000032626781a */ /* 0x000fe20000000000 */
[----:B------:R-:W-:Y:S01]  /*5660*/  IMAD R0, R46, UR75, RZ ;  /* 0x0000004b2e007c24 */ /* 0x000fe2000f8e02ff */
[----:B------:R-:W-:Y:S02]  /*5670*/  SHF.R.U32.HI R45, RZ, 0x6, R45 ;  /* 0x00000006ff2d7819 */ /* 0x000fe4000001162d */
[----:B------:R-:W-:Y:S02]  /*5680*/  SGXT.U32 R44, R44, 0x3 ;  /* 0x000000032c2c781a */ /* 0x000fe40000000000 */
[----:B------:R-:W-:-:S02]  /*5690*/  LOP3.LUT R46, R38, 0x60, RZ, 0xfc, !PT ;  /* 0x00000060262e7812 */ /* 0x000fc400078efcff */
[----:B------:R-:W-:Y:S01]  /*56a0*/  SHF.R.S32.HI R10, RZ, 0x1f, R5 ;  /* 0x0000001fff0a7819 */ /* 0x000fe20000011405 */
[----:B------:R-:W-:Y:S01]  /*56b0*/  IMAD R2, R39, UR75, RZ ;  /* 0x0000004b27027c24 */ /* 0x000fe2000f8e02ff */
[----:B------:R-:W-:Y:S02]  /*56c0*/  SHF.R.S32.HI R4, RZ, 0x1f, R4 ;  /* 0x0000001fff047819 */ /* 0x000fe40000011404 */
[----:B------:R-:W-:Y:S02]  /*56d0*/  SHF.R.S32.HI R5, RZ, 0x1f, R3 ;  /* 0x0000001fff057819 */ /* 0x000fe40000011403 */
[----:B------:R-:W-:Y:S01]  /*56e0*/  SGXT.U32 R45, R45, 0x3 ;  /* 0x000000032d2d781a */ /* 0x000fe20000000000 */
[----:B------:R-:W-:Y:S01]  /*56f0*/  IMAD R2, R44, UR75, RZ ;  /* 0x0000004b2c027c24 */ /* 0x000fe2000f8e02ff */
[----:B------:R-:W-:Y:S01]  /*5700*/  LOP3.LUT R39, R38, 0x70, RZ, 0xfc, !PT ;  /* 0x0000007026277812 */ /* 0x000fe200078efcff */
[----:B------:R-:W-:Y:S01]  /*5710*/  IMAD R2, R46, UR75, RZ ;  /* 0x0000004b2e027c24 */ /* 0x000fe2000f8e02ff */
[----:B------:R-:W-:-:S02]  /*5720*/  IADD3.X R4, PT, PT, R4, UR11, RZ, P5, !PT ;  /* 0x0000000b04047c10 */ /* 0x000fc4000affe4ff */
[----:B------:R-:W-:Y:S02]  /*5730*/  IADD3.X R5, PT, PT, R5, UR11, RZ, P3, !PT ;  /* 0x0000000b05057c10 */ /* 0x000fe40009ffe4ff */
[----:B------:R-:W-:Y:S02]  /*5740*/  LOP3.LUT R38, R38, 0x50, RZ, 0xfc, !PT ;  /* 0x0000005026267812 */ /* 0x000fe400078efcff */
[C---:B------:R-:W-:Y:S02]  /*5750*/  LOP3.LUT R46, R45.reuse, 0x40, RZ, 0xfc, !PT ;  /* 0x000000402d2e7812 */ /* 0x040fe400078efcff */
[----:B------:R-:W-:Y:S01]  /*5760*/  LOP3.LUT R45, R45, 0x30, RZ, 0xfc, !PT ;  /* 0x000000302d2d7812 */ /* 0x000fe200078efcff */
[----:B------:R-:W-:Y:S01]  /*5770*/  IMAD R0, R39, UR75, RZ ;  /* 0x0000004b27007c24 */ /* 0x000fe2000f8e02ff */
[----:B------:R-:W-:Y:S01]  /*5780*/  IADD3.X R3, PT, PT, R10, UR11, RZ, P4, !PT ;  /* 0x0000000b0a037c10 */ /* 0x000fe2000a7fe4ff */
[----:B------:R-:W-:Y:S01]  /*5790*/  IMAD R0, R38, UR75, RZ ;  /* 0x0000004b26007c24 */ /* 0x000fe2000f8e02ff */
[----:B------:R-:W-:-:S02]  /*57a0*/  R2UR UR11, R4 ;  /* 0x00000000040b72ca */ /* 0x000fc400000e0000 */
[----:B------:R-:W-:Y:S01]  /*57b0*/  R2UR UR10, R5 ;  /* 0x00000000050a72ca */ /* 0x000fe200000e0000 */
[----:B------:R-:W-:Y:S01]  /*57c0*/  IMAD R0, R45, UR75, RZ ;  /* 0x0000004b2d007c24 */ /* 0x000fe2000f8e02ff */
[C---:B------:R-:W-:Y:S01]  /*57d0*/  LOP3.LUT R45, R44.reuse, 0x20, RZ, 0xfc, !PT ;  /* 0x000000202c2d7812 */ /* 0x040fe200078efcff */
[----:B------:R-:W-:Y:S01]  /*57e0*/  USHF.R.S32.HI UR5, URZ, 0x1f, UR4 ;  /* 0x0000001fff057899 */ /* 0x000fe20008011404 */
[----:B------:R-:W-:Y:S02]  /*57f0*/  LOP3.LUT R44, R44, 0x10, RZ, 0xfc, !PT ;  /* 0x000000102c2c7812 */ /* 0x000fe400078efcff */
[----:B------:R-:W-:Y:S01]  /*5800*/  LOP3.LUT R43, R43, 0x7f, RZ, 0xc0, !PT ;  /* 0x0000007f2b2b7812 */ /* 0x000fe200078ec0ff */
[----:B------:R-:W-:Y:S01]  /*5810*/  ULEA.HI UR4, UR5, UR4, URZ, 0x7 ;  /* 0x0000000405047291 */ /* 0x000fe2000f8f38ff */
[----:B------:R-:W-:Y:S01]  /*5820*/  R2UR UR45, R32 ;  /* 0x00000000202d72ca */ /* 0x000fe200000e0000 */
[----:B------:R-:W-:Y:S01]  /*5830*/  IMAD R2, R46, UR75, RZ ;  /* 0x0000004b2e027c24 */ /* 0x000fe2000f8e02ff */
[----:B------:R-:W-:-:S02]  /*5840*/  R2UR UR46, R30 ;  /* 0x000000001e2e72ca */ /* 0x000fc400000e0000 */
[----:B------:R-:W-:Y:S02]  /*5850*/  CS2R R8, SRZ ;  /* 0x0000000000087805 */ /* 0x000fe4000001ff00 */
[----:B------:R-:W-:Y:S02]  /*5860*/  R2UR UR74, R37 ;  /* 0x00000000254a72ca */ /* 0x000fe400000e0000 */
[----:B------:R-:W-:Y:S02]  /*5870*/  CS2R R10, SRZ ;  /* 0x00000000000a7805 */ /* 0x000fe4000001ff00 */
[----:B------:R-:W-:Y:S02]  /*5880*/  R2UR UR73, R36 ;  /* 0x00000000244972ca */ /* 0x000fe400000e0000 */
[----:B------:R-:W-:Y:S02]  /*5890*/  CS2R R36, SRZ ;  /* 0x0000000000247805 */ /* 0x000fe4000001ff00 */
        /* <DEDUP_REMOVED lines=16> */
[----:B------:R-:W-:-:S02]  /*59a0*/  R2UR UR64, R25 ;  /* 0x00000000194072ca */ /* 0x000fc400000e0000 */
[----:B------:R-:W-:Y:S02]  /*59b0*/  R2UR UR63, R24 ;  /* 0x00000000183f72ca */ /* 0x000fe400000e0000 */
[----:B------:R-:W-:Y:S02]  /*59c0*/  CS2R R24, SRZ ;  /* 0x0000000000187805 */ /* 0x000fe4000001ff00 */
[----:B------:R-:W-:Y:S02]  /*59d0*/  R2UR UR62, R23 ;  /* 0x00000000173e72ca */ /* 0x000fe400000e0000 */
        /* <DEDUP_REMOVED lines=15> */
[----:B------:R-:W-:Y:S02]  /*5ad0*/  CS2R R12, SRZ ;  /* 0x00000000000c7805 */ /* 0x000fe4000001ff00 */
[----:B------:R-:W-:Y:S01]  /*5ae0*/  R2UR UR47, R3 ;  /* 0x00000000032f72ca */ /* 0x000fe200000e0000 */
[----:B------:R-:W-:Y:S01]  /*5af0*/  IMAD R3, R45, UR75, RZ ;  /* 0x0000004b2d037c24 */ /* 0x000fe2000f8e02ff */
[----:B------:R-:W-:Y:S02]  /*5b00*/  USHF.L.U32 UR77, UR75, 0x7, URZ ;  /* 0x000000074b4d7899 */ /* 0x000fe400080006ff */
[----:B------:R-:W-:Y:S02]  /*5b10*/  USHF.L.U32 UR5, UR76, 0x7, URZ ;  /* 0x000000074c057899 */ /* 0x000fe400080006ff */
[----:B------:R-:W-:-:S12]  /*5b20*/  USHF.R.S32.HI UR4, URZ, 0x7, UR4 ;  /* 0x00000007ff047899 */ /* 0x000fd80008011404 */
.L_x_2:
[----:B------:R-:W-:Y:S01]  /*5b30*/  STL [R1+0x3fc], R28 ;  /* 0x0003fc1c01007387 */ /* 0x000fe20000100800 */
[----:B0-----:R-:W0:Y:S03]  /*5b40*/  LDCU UR75, c[0x0][0x3a8] ;  /* 0x00007500ff4b77ac */ /* 0x001e260008000800 */
[----:B------:R-:W-:Y:S01]  /*5b50*/  STL [R1+0x3f8], R29 ;  /* 0x0003f81d01007387 */ /* 0x000fe20000100800 */
[----:B------:R-:W1:Y:S03]  /*5b60*/  LDCU UR76, c[0x0][0x3a8] ;  /* 0x00007500ff4c77ac */ /* 0x000e660008000800 */
[----:B------:R-:W-:Y:S04]  /*5b70*/  STL [R1+0x3f4], R30 ;  /* 0x0003f41e01007387 */ /* 0x000fe80000100800 */
        /* <DEDUP_REMOVED lines=12> */
[----:B------:R-:W-:Y:S01]  /*5c40*/  STL [R1+0x3c0], R19 ;  /* 0x0003c01301007387 */ /* 0x000fe20000100800 */
[----:B------:R-:W2:Y:S03]  /*5c50*/  S2R R2, SR_TID.X ;  /* 0x0000000000027919 */ /* 0x000ea60000002100 */
[----:B------:R-:W-:Y:S04]  /*5c60*/  STL [R1+0x3bc], R12 ;  /* 0x0003bc0c01007387 */ /* 0x000fe80000100800 */
[----:B------:R-:W-:Y:S04]  /*5c70*/  STL [R1+0x3b8], R13 ;  /* 0x0003b80d01007387 */ /* 0x000fe80000100800 */
[----:B------:R-:W-:Y:S04]  /*5c80*/  STL [R1+0x3b4], R14 ;  /* 0x0003b40e01007387 */ /* 0x000fe80000100800 */
[----:B------:R3:W-:Y:S01]  /*5c90*/  STL [R1+0x3b0], R15 ;  /* 0x0003b00f01007387 */ /* 0x0007e20000100800 */
[----:B------:R-:W4:Y:S01]  /*5ca0*/  S2R R7, SR_TID.X ;  /* 0x0000000000077919 */ /* 0x000f220000002100 */
[----:B------:R-:W1:Y:S01]  /*5cb0*/  S2R R45, SR_TID.X ;  /* 0x00000000002d7919 */ /* 0x000e620000002100 */
[----:B---3--:R-:W3:Y:S01]  /*5cc0*/  S2R R15, SR_TID.X ;  /* 0x00000000000f7919 */ /* 0x008ee20000002100 */
[----:B--2---:R-:W-:Y:S01]  /*5cd0*/  LEA.HI R5, R2, 0x8, RZ, 0x1a ;  /* 0x0000000802057811 */ /* 0x004fe200078fd0ff */
[----:B------:R2:W-:Y:S04]  /*5ce0*/  STL [R1+0x3ac], R24 ;  /* 0x0003ac1801007387 */ /* 0x0005e80000100800 */
[----:B0-----:R-:W-:Y:S01]  /*5cf0*/  IMAD R40, R5, UR75, RZ ;  /* 0x0000004b05287c24 */ /* 0x001fe2000f8e02ff */
[----:B------:R-:W0:Y:S01]  /*5d00*/  LDCU UR75, c[0x0][0x3a8] ;  /* 0x00007500ff4b77ac */ /* 0x000e220008000800 */
[----:B------:R-:W-:Y:S01]  /*5d10*/  PRMT R48, RZ, 0x7610, R48 ;  /* 0x00007610ff307816 */ /* 0x000fe20000000030 */
[----:B------:R-:W-:Y:S01]  /*5d20*/  STL [R1+0x3a8], R25 ;  /* 0x0003a81901007387 */ /* 0x000fe20000100800 */
[----:B------:R-:W-:-:S03]  /*5d30*/  PRMT R49, RZ, 0x7610, R49 ;  /* 0x00007610ff317816 */ /* 0x000fc60000000031 */
[----:B------:R-:W-:Y:S01]  /*5d40*/  STL [R1+0x3a4], R26 ;  /* 0x0003a41a01007387 */ /* 0x000fe20000100800 */
[----:B------:R-:W-:-:S03]  /*5d50*/  PRMT R50, RZ, 0x7610, R50 ;  /* 0x00007610ff327816 */ /* 0x000fc60000000032 */
[----:B------:R-:W-:Y:S04]  /*5d60*/  STL [R1+0x3a0], R27 ;  /* 0x0003a01b01007387 */ /* 0x000fe80000100800 */
[----:B------:R-:W-:Y:S01]  /*5d70*/  STL [R1+0x39c], R32 ;  /* 0x00039c2001007387 */ /* 0x000fe20000100800 */
[----:B-1----:R-:W-:-:S03]  /*5d80*/  SHF.R.U32.HI R45, RZ, 0x6, R45 ;  /* 0x00000006ff2d7819 */ /* 0x002fc6000001162d */
[----:B------:R-:W-:Y:S01]  /*5d90*/  STL [R1+0x398], R33 ;  /* 0x0003982101007387 */ /* 0x000fe20000100800 */
[----:B---3--:R-:W-:-:S03]  /*5da0*/  LEA.HI R4, R15, 0x8, RZ, 0x1a ;  /* 0x000000080f047811 */ /* 0x008fc600078fd0ff */
[----:B------:R-:W-:Y:S01]  /*5db0*/  STL [R1+0x394], R34 ;  /* 0x0003942201007387 */ /* 0x000fe20000100800 */
[----:B------:R-:W-:Y:S02]  /*5dc0*/  LEA.HI R5, R15, 0x38, RZ, 0x1a ;  /* 0x000000380f057811 */ /* 0x000fe400078fd0ff */
[----:B------:R-:W-:Y:S01]  /*5dd0*/  ISETP.GE.AND P6, PT, R4, UR19, PT ;  /* 0x0000001304007c0c */ /* 0x000fe2000bfc6270 */
[----:B------:R-:W-:Y:S01]  /*5de0*/  STL [R1+0x390], R35 ;  /* 0x0003902301007387 */ /* 0x000fe20000100800 */
[C---:B------:R-:W-:Y:S02]  /*5df0*/  IADD3 R4, P0, PT, R40.reuse, R61, RZ ;  /* 0x0000003d28047210 */ /* 0x040fe40007f1e0ff */
[----:B------:R-:W-:Y:S01]  /*5e00*/  ISETP.GE.AND P2, PT, R5, UR19, PT ;  /* 0x0000001305007c0c */ /* 0x000fe2000bf46270 */
[----:B------:R-:W-:Y:S01]  /*5e10*/  STL [R1+0x38c], R36 ;  /* 0x00038c2401007387 */ /* 0x000fe20000100800 */
[----:B------:R-:W-:Y:S02]  /*5e20*/  LEA.HI.X.SX32 R5, R40, R60, 0x1, P0 ;  /* 0x0000003c28057211 */ /* 0x000fe400000f0eff */
[----:B----4-:R-:W-:Y:S01]  /*5e30*/  LEA.HI R40, R7, 0x18, RZ, 0x1a ;  /* 0x0000001807287811 */ /* 0x010fe200078fd0ff */
[----:B------:R-:W-:Y:S01]  /*5e40*/  STL [R1+0x388], R37 ;  /* 0x0003882501007387 */ /* 0x000fe20000100800 */
[----:B------:R-:W-:-:S02]  /*5e50*/  LEA.HI R2, R15, 0x28, RZ, 0x1a ;  /* 0x000000280f027811 */ /* 0x000fc400078fd0ff */
[----:B------:R-:W-:Y:S01]  /*5e60*/  LEA.HI R7, R7, 0x28, RZ, 0x1a ;  /* 0x0000002807077811 */ /* 0x000fe200078fd0ff */
[----:B------:R-:W-:Y:S01]  /*5e70*/  IMAD R42, R40, UR76, RZ ;  /* 0x0000004c282a7c24 */ /* 0x000fe2000f8e02ff */
[----:B------:R-:W1:Y:S01]  /*5e80*/  LDCU UR76, c[0x0][0x3a8] ;  /* 0x00007500ff4c77ac */ /* 0x000e620008000800 */
[----:B------:R-:W-:Y:S01]  /*5e90*/  ISETP.GE.AND P4, PT, R2, UR19, PT ;  /* 0x0000001302007c0c */ /* 0x000fe2000bf86270 */
[----:B------:R-:W-:Y:S01]  /*5ea0*/  STL [R1+0x384], R38 ;  /* 0x0003842601007387 */ /* 0x000fe20000100800 */
[----:B------:R-:W-:Y:S01]  /*5eb0*/  PRMT R2, RZ, 0x7610, R2 ;  /* 0x00007610ff027816 */ /* 0x000fe20000000002 */
[----:B0-----:R-:W-:Y:S01]  /*5ec0*/  IMAD R44, R7, UR75, RZ ;  /* 0x0000004b072c7c24 */ /* 0x001fe2000f8e02ff */
[C---:B------:R-:W-:Y:S01]  /*5ed0*/  IADD3 R40, P0, PT, R42.reuse, R61, RZ ;  /* 0x0000003d2a287210 */ /* 0x040fe20007f1e0ff */
[----:B------:R-:W2:Y:S01]  /*5ee0*/  LDCU UR75, c[0x0][0x3a8] ;  /* 0x00007500ff4b77ac */ /* 0x000ea20008000800 */
[----:B------:R-:W-:Y:S01]  /*5ef0*/  LEA.HI R6, R15, 0x48, RZ, 0x1a ;  /* 0x000000480f067811 */ /* 0x000fe200078fd0ff */
[----:B------:R-:W-:Y:S01]  /*5f00*/  STL [R1+0x380], R39 ;  /* 0x0003802701007387 */ /* 0x000fe20000100800 */
[----:B------:R-:W-:-:S02]  /*5f10*/  LEA.HI.X.SX32 R41, R42, R60, 0x1, P0 ;  /* 0x0000003c2a297211 */ /* 0x000fc400000f0eff */
[----:B------:R-:W-:Y:S01]  /*5f20*/  ISETP.GE.AND P3, PT, R6, UR19, PT ;  /* 0x0000001306007c0c */ /* 0x000fe2000bf66270 */
[----:B------:R-:W0:Y:S01]  /*5f30*/  S2R R42, SR_TID.X ;  /* 0x00000000002a7919 */ /* 0x000e220000002100 */
[----:B------:R-:W-:Y:S01]  /*5f40*/  LEA.HI R3, R15, 0x18, RZ, 0x1a ;  /* 0x000000180f037811 */ /* 0x000fe200078fd0ff */
[----:B------:R3:W4:Y:S01]  /*5f50*/  @!P6 LDG.E.U8 R2, desc[UR6][R4.64] ;  /* 0x000000060402e981 */ /* 0x000722000c1e1100 */
[C---:B------:R-:W-:Y:S02]  /*5f60*/  IADD3 R6, P6, PT, R44.reuse, R61, RZ ;  /* 0x0000003d2c067210 */ /* 0x040fe40007fde0ff */
[----:B------:R-:W-:Y:S02]  /*5f70*/  ISETP.GE.AND P5, PT, R3, UR19, PT ;  /* 0x0000001303007c0c */ /* 0x000fe4000bfa6270 */
[----:B------:R-:W-:Y:S02]  /*5f80*/  LEA.HI.X.SX32 R7, R44, R60, 0x1, P6 ;  /* 0x0000003c2c077211 */ /* 0x000fe400030f0eff */
[----:B------:R-:W-:-:S02]  /*5f90*/  SGXT.U32 R45, R45, 0x3 ;  /* 0x000000032d2d781a */ /* 0x000fc40000000000 */
[----:B------:R-:W-:Y:S02]  /*5fa0*/  LEA.HI R3, R15, 0x58, RZ, 0x1a ;  /* 0x000000580f037811 */ /* 0x000fe400078fd0ff */
[----:B---3--:R-:W-:Y:S02]  /*5fb0*/  PRMT R5, RZ, 0x7610, R5 ;  /* 0x00007610ff057816 */ /* 0x008fe40000000005 */
[----:B0-----:R-:W-:-:S04]  /*5fc0*/  LEA.HI R43, R42, 0x38, RZ, 0x1a ;  /* 0x000000382a2b7811 */ /* 0x001fc800078fd0ff */
[----:B------:R-:W3:Y:S01]  /*5fd0*/  @!P4 LDG.E.U8 R5, desc[UR6][R6.64] ;  /* 0x000000060605c981 */ /* 0x000ee2000c1e1100 */
[----:B------:R-:W-:Y:S02]  /*5fe0*/  LEA.HI R42, R42, 0x48, RZ, 0x1a ;  /* 0x000000482a2a7811 */ /* 0x000fe400078fd0ff */
[----:B------:R-:W-:Y:S02]  /*5ff0*/  PRMT R4, RZ, 0x7610, R4 ;  /* 0x00007610ff047816 */ /* 0x000fe40000000004 */
[----:B------:R-:W-:Y:S01]  /*6000*/  SHF.R.U32.HI R46, RZ, 0x6, R15 ;  /* 0x00000006ff2e7819 */ /* 0x000fe2000001160f */
[----:B-1----:R-:W-:Y:S01]  /*6010*/  IMAD R44, R42, UR76, RZ ;  /* 0x0000004c2a2c7c24 */ /* 0x002fe2000f8e02ff */
[----:B------:R-:W0:Y:S01]  /*6020*/  LDCU UR76, c[0x0][0x3a8] ;  /* 0x00007500ff4c77ac */ /* 0x000e220008000800 */
[----:B--2---:R-:W-:Y:S01]  /*6030*/  IMAD R24, R43, UR75, RZ ;  /* 0x0000004b2b187c24 */ /* 0x004fe2000f8e02ff */
[----:B------:R1:W2:Y:S01]  /*6040*/  @!P5 LDG.E.U8 R4, desc[UR6][R40.64] ;  /* 0x000000062804d981 */ /* 0x0002a2000c1e1100 */
[----:B------:R-:W-:Y:S01]  /*6050*/  ISETP.GE.AND P1, PT, R3, UR19, PT ;  /* 0x0000001303007c0c */ /* 0x000fe2000bf26270 */
[----:B------:R-:W0:Y:S01]  /*6060*/  LDCU UR75, c[0x0][0x3a8] ;  /* 0x00007500ff4b77ac */ /* 0x000e220008000800 */
[----:B------:R-:W-:-:S04]  /*6070*/  IADD3 R42, P4, PT, R44, R61, RZ ;  /* 0x0000003d2c2a7210 */ /* 0x000fc80007f9e0ff */
[-C--:B------:R-:W-:Y:S02]  /*6080*/  LEA.HI.X.SX32 R43, R44, R60.reuse, 0x1, P4 ;  /* 0x0000003c2c2b7211 */ /* 0x080fe400020f0eff */
[----:B------:R-:W0:Y:S01]  /*6090*/  S2R R44, SR_TID.X ;  /* 0x00000000002c7919 */ /* 0x000e220000002100 */
[C---:B-1----:R-:W-:Y:S02]  /*60a0*/  IADD3 R40, P5, PT, R24.reuse, R61, RZ ;  /* 0x0000003d18287210 */ /* 0x042fe40007fbe0ff */
[----:B------:R-:W-:Y:S02]  /*60b0*/  PRMT R6, RZ, 0x7610, R6 ;  /* 0x00007610ff067816 */ /* 0x000fe40000000006 */
[----:B------:R-:W-:-:S05]  /*60c0*/  LEA.HI.X.SX32 R41, R24, R60, 0x1, P5 ;  /* 0x0000003c18297211 */ /* 0x000fca00028f0eff */
[----:B------:R1:W2:Y:S01]  /*60d0*/  @!P2 LDG.E.U8 R6, desc[UR6][R40.64] ;  /* 0x000000062806a981 */ /* 0x0002a2000c1e1100 */
[----:B0-----:R-:W-:Y:S01]  /*60e0*/  IMAD R24, R45, UR75, RZ ;  /* 0x0000004b2d187c24 */ /* 0x001fe2000f8e02ff */
[----:B------:R-:W0:Y:S04]  /*60f0*/  LDCU UR75, c[0x0][0x3a8] ;  /* 0x00007500ff4b77ac */ /* 0x000e280008000800 */
[----:B-1----:R-:W-:-:S04]  /*6100*/  IADD3 R40, P2, PT, R24, R61, RZ ;  /* 0x0000003d18287210 */ /* 0x002fc80007f5e0ff */
[----:B------:R-:W-:Y:S02]  /*6110*/  LEA.HI.X.SX32 R41, R24, R60, 0x1, P2 ;  /* 0x0000003c18297211 */ /* 0x000fe400010f0eff */
[----:B------:R-:W-:-:S04]  /*6120*/  SHF.R.U32.HI R44, RZ, 0x6, R44 ;  /* 0x00000006ff2c7819 */ /* 0x000fc8000001162c */
[----:B------:R-:W-:-:S04]  /*6130*/  SGXT.U32 R44, R44, 0x3 ;  /* 0x000000032c2c781a */ /* 0x000fc80000000000 */
[----:B------:R-:W-:-:S05]  /*6140*/  LOP3.LUT R24, R44, 0x10, RZ, 0xfc, !PT ;  /* 0x000000102c187812 */ /* 0x000fca00078efcff */
[----:B------:R-:W-:Y:S01]  /*6150*/  IMAD R24, R24, UR76, RZ ;  /* 0x0000004c18187c24 */ /* 0x000fe2000f8e02ff */
[----:B------:R-:W-:Y:S01]  /*6160*/  LOP3.LUT R47, R44, 0x20, RZ, 0xfc, !PT ;  /* 0x000000202c2f7812 */ /* 0x000fe200078efcff */
[----:B------:R-:W1:Y:S03]  /*6170*/  LDCU UR76, c[0x0][0x3a8] ;  /* 0x00007500ff4c77ac */ /* 0x000e660008000800 */
[----:B------:R-:W-:-:S04]  /*6180*/  IADD3 R44, P6, PT, R24, R61, RZ ;  /* 0x0000003d182c7210 */ /* 0x000fc80007fde0ff */
[----:B------:R-:W-:Y:S02]  /*6190*/  LEA.HI.X.SX32 R45, R24, R60, 0x1, P6 ;  /* 0x0000003c182d7211 */ /* 0x000fe400030f0eff */
[----:B------:R-:W1:Y:S01]  /*61a0*/  S2R R24, SR_TID.X ;  /* 0x0000000000187919 */ /* 0x000e620000002100 */
[----:B------:R-:W-:Y:S02]  /*61b0*/  LEA.HI R3, R15, 0x68, RZ, 0x1a ;  /* 0x000000680f037811 */ /* 0x000fe400078fd0ff */
[----:B------:R-:W-:Y:S02]  /*61c0*/  SGXT.U32 R46, R46, 0x3 ;  /* 0x000000032e2e781a */ /* 0x000fe40000000000 */
[----:B------:R-:W-:Y:S02]  /*61d0*/  ISETP.GE.AND P0, PT, R3, UR19, PT ;  /* 0x0000001303007c0c */ /* 0x000fe4000bf06270 */
[----:B------:R-:W-:Y:S02]  /*61e0*/  PRMT R3, RZ, 0x7610, R3 ;  /* 0x00007610ff037816 */ /* 0x000fe40000000003 */
[C---:B------:R-:W-:Y:S01]  /*61f0*/  ISETP.GE.AND P4, PT, R46.reuse, UR19, PT ;  /* 0x000000132e007c0c */ /* 0x040fe2000bf86270 */
[----:B0-----:R-:W-:Y:S01]  /*6200*/  IMAD R47, R47, UR75, RZ ;  /* 0x0000004b2f2f7c24 */ /* 0x001fe2000f8e02ff */
[----:B------:R-:W-:Y:S01]  /*6210*/  PRMT R7, RZ, 0x7610, R7 ;  /* 0x00007610ff077816 */ /* 0x000fe20000000007 */
[----:B------:R-:W0:Y:S01]  /*6220*/  LDCU UR75, c[0x0][0x3a8] ;  /* 0x00007500ff4b77ac */ /* 0x000e220008000800 */
[----:B------:R0:W2:Y:S09]  /*6230*/  @!P3 LDG.E.U8 R3, desc[UR6][R42.64] ;  /* 0x000000062a03b981 */ /* 0x0000b2000c1e1100 */
[----:B------:R1:W2:Y:S01]  /*6240*/  @!P4 LDG.E.U8 R7, desc[UR6][R40.64] ;  /* 0x000000062807c981 */ /* 0x0002a2000c1e1100 */
[----:B0-----:R-:W-:-:S02]  /*6250*/  LOP3.LUT R42, R46, 0x10, RZ, 0xfc, !PT ;  /* 0x000000102e2a7812 */ /* 0x001fc400078efcff */
[----:B------:R-:W-:Y:S02]  /*6260*/  LOP3.LUT R43, R46, 0x20, RZ, 0xfc, !PT ;  /* 0x000000202e2b7812 */ /* 0x000fe400078efcff */
[----:B------:R-:W-:Y:S02]  /*6270*/  ISETP.GE.AND P3, PT, R42, UR19, PT ;  /* 0x000000132a007c0c */ /* 0x000fe4000bf66270 */
[----:B------:R-:W-:Y:S02]  /*6280*/  IADD3 R42, P5, PT, R47, R61, RZ ;  /* 0x0000003d2f2a7210 */ /* 0x000fe40007fbe0ff */
[----:B------:R-:W-:Y:S02]  /*6290*/  ISETP.GE.AND P2, PT, R43, UR19, PT ;  /* 0x000000132b007c0c */ /* 0x000fe4000bf46270 */
[----:B-1----:R-:W-:Y:S02]  /*62a0*/  LOP3.LUT R40, R46, 0x30, RZ, 0xfc, !PT ;  /* 0x000000302e287812 */ /* 0x002fe400078efcff */
[----:B------:R-:W-:-:S02]  /*62b0*/  LEA.HI.X.SX32 R43, R47, R60, 0x1, P5 ;  /* 0x0000003c2f2b7211 */ /* 0x000fc400028f0eff */
[--C-:B------:R-:W-:Y:S02]  /*62c0*/  SHF.R.U32.HI R47, RZ, 0x6, R24.reuse ;  /* 0x00000006ff2f7819 */ /* 0x100fe40000011618 */
[----:B------:R-:W-:Y:S02]  /*62d0*/  ISETP.GE.AND P4, PT, R40, UR19, PT ;  /* 0x0000001328007c0c */ /* 0x000fe4000bf86270 */
[----:B------:R-:W-:Y:S02]  /*62e0*/  SHF.R.U32.HI R24, RZ, 0x6, R24 ;  /* 0x00000006ff187819 */ /* 0x000fe40000011618 */
[----:B------:R-:W-:Y:S02]  /*62f0*/  PRMT R40, RZ, 0x7610, R40 ;  /* 0x00007610ff287816 */ /* 0x000fe40000000028 */
[----:B------:R-:W-:Y:S02]  /*6300*/  SGXT.U32 R24, R24, 0x3 ;  /* 0x000000031818781a */ /* 0x000fe40000000000 */
[----:B------:R-:W-:-:S02]  /*6310*/  SGXT.U32 R47, R47, 0x3 ;  /* 0x000000032f2f781a */ /* 0x000fc40000000000 */
[----:B------:R0:W2:Y:S02]  /*6320*/  @!P3 LDG.E.U8 R40, desc[UR6][R44.64] ;  /* 0x000000062c28b981 */ /* 0x0000a4000c1e1100 */
[----:B0-----:R-:W-:Y:S02]  /*6330*/  LOP3.LUT R45, R24, 0x30, RZ, 0xfc, !PT ;  /* 0x00000030182d7812 */ /* 0x001fe400078efcff */
[----:B------:R-:W-:-:S05]  /*6340*/  LOP3.LUT R24, R47, 0x40, RZ, 0xfc, !PT ;  /* 0x000000402f187812 */ /* 0x000fca00078efcff */
[----:B------:R-:W-:Y:S01]  /*6350*/  IMAD R24, R24, UR75, RZ ;  /* 0x0000004b18187c24 */ /* 0x000fe2000f8e02ff */
[----:B------:R-:W0:Y:S01]  /*6360*/  LDCU UR75, c[0x0][0x3a8] ;  /* 0x00007500ff4b77ac */ /* 0x000e220008000800 */
[----:B------:R-:W-:Y:S01]  /*6370*/  IMAD R45, R45, UR76, RZ ;  /* 0x0000004c2d2d7c24 */ /* 0x000fe2000f8e02ff */
[----:B------:R-:W-:Y:S01]  /*6380*/  LOP3.LUT R41, R46, 0x40, RZ, 0xfc, !PT ;  /* 0x000000402e297812 */ /* 0x000fe200078efcff */
[----:B------:R-:W1:Y:S03]  /*6390*/  LDCU UR76, c[0x0][0x3a8] ;  /* 0x00007500ff4c77ac */ /* 0x000e660008000800 */
[----:B------:R-:W-:Y:S02]  /*63a0*/  IADD3 R44, P3, PT, R45, R61, RZ ;  /* 0x0000003d2d2c7210 */ /* 0x000fe40007f7e0ff */
[----:B------:R-:W-:Y:S02]  /*63b0*/  LOP3.LUT R45, R47, 0x30, RZ, 0xfc, !PT ;  /* 0x000000302f2d7812 */ /* 0x000fe400078efcff */
[----:B------:R-:W-:-:S02]  /*63c0*/  ISETP.GE.AND P5, PT, R41, UR19, PT ;  /* 0x0000001329007c0c */ /* 0x000fc4000bfa6270 */
[----:B------:R-:W-:Y:S02]  /*63d0*/  PRMT R41, RZ, 0x7610, R41 ;  /* 0x00007610ff297816 */ /* 0x000fe40000000029 */
[----:B------:R-:W-:Y:S01]  /*63e0*/  LOP3.LUT R47, R46, 0x50, RZ, 0xfc, !PT ;  /* 0x000000502e2f7812 */ /* 0x000fe200078efcff */
[----:B0-----:R-:W-:-:S03]  /*63f0*/  IMAD R45, R45, UR75, RZ ;  /* 0x0000004b2d2d7c24 */ /* 0x001fc6000f8e02ff */
[----:B------:R0:W2:Y:S01]  /*6400*/  @!P2 LDG.E.U8 R41, desc[UR6][R42.64] ;  /* 0x000000062a29a981 */ /* 0x0000a2000c1e1100 */
[----:B------:R-:W1:Y:S01]  /*6410*/  LDCU UR75, c[0x0][0x3a8] ;  /* 0x00007500ff4b77ac */ /* 0x000e620008000800 */
[----:B------:R-:W-:Y:S02]  /*6420*/  LEA.HI.X.SX32 R45, R45, R60, 0x1, P3 ;  /* 0x0000003c2d2d7211 */ /* 0x000fe400018f0eff */
[----:B------:R-:W-:Y:S02]  /*6430*/  ISETP.GE.AND P3, PT, R47, UR19, PT ;  /* 0x000000132f007c0c */ /* 0x000fe4000bf66270 */
[----:B------:R-:W-:Y:S01]  /*6440*/  LOP3.LUT R47, R46, 0x60, RZ, 0xfc, !PT ;  /* 0x000000602e2f7812 */ /* 0x000fe200078efcff */
[----:B------:R1:W2:Y:S01]  /*6450*/  @!P4 LDG.E.U8 R48, desc[UR6][R44.64] ;  /* 0x000000062c30c981 */ /* 0x0002a2000c1e1100 */
[----:B0-----:R-:W-:-:S04]  /*6460*/  IADD3 R42, P2, PT, R24, R61, RZ ;  /* 0x0000003d182a7210 */ /* 0x001fc80007f5e0ff */
[----:B------:R-:W-:Y:S02]  /*6470*/  LEA.HI.X.SX32 R43, R24, R60, 0x1, P2 ;  /* 0x0000003c182b7211 */ /* 0x000fe400010f0eff */
[----:B------:R-:W-:Y:S02]  /*6480*/  ISETP.GE.AND P2, PT, R47, UR19, PT ;  /* 0x000000132f007c0c */ /* 0x000fe4000bf46270 */
[----:B------:R-:W0:Y:S01]  /*6490*/  S2R R47, SR_TID.X ;  /* 0x00000000002f7919 */ /* 0x000e220000002100 */
[----:B------:R0:W2:Y:S02]  /*64a0*/  @!P5 LDG.E.U8 R49, desc[UR6][R42.64] ;  /* 0x000000062a31d981 */ /* 0x0000a4000c1e1100 */
[--C-:B0-----:R-:W-:Y:S02]  /*64b0*/  SHF.R.U32.HI R24, RZ, 0x6, R47.reuse ;  /* 0x00000006ff187819 */ /* 0x101fe4000001162f */
[----:B------:R-:W-:Y:S02]  /*64c0*/  SHF.R.U32.HI R47, RZ, 0x6, R47 ;  /* 0x00000006ff2f7819 */ /* 0x000fe4000001162f */
[----:B------:R-:W-:-:S02]  /*64d0*/  SGXT.U32 R24, R24, 0x3 ;  /* 0x000000031818781a */ /* 0x000fc40000000000 */
[----:B------:R-:W-:-:S04]  /*64e0*/  SGXT.U32 R47, R47, 0x3 ;  /* 0x000000032f2f781a */ /* 0x000fc80000000000 */
[----:B-1----:R-:W-:Y:S02]  /*64f0*/  LOP3.LUT R45, R47, 0x50, RZ, 0xfc, !PT ;  /* 0x000000502f2d7812 */ /* 0x002fe400078efcff */
[----:B------:R-:W-:-:S05]  /*6500*/  LOP3.LUT R47, R24, 0x60, RZ, 0xfc, !PT ;  /* 0x00000060182f7812 */ /* 0x000fca00078efcff */
[----:B------:R-:W-:Y:S01]  /*6510*/  IMAD R47, R47, UR76, RZ ;  /* 0x0000004c2f2f7c24 */ /* 0x000fe2000f8e02ff */
[----:B------:R-:W0:Y:S01]  /*6520*/  LDCU UR76, c[0x0][0x3a8] ;  /* 0x00007500ff4c77ac */ /* 0x000e220008000800 */
[C---:B------:R-:W-:Y:S01]  /*6530*/  LOP3.LUT R43, R24.reuse, 0x50, RZ, 0xfc, !PT ;  /* 0x00000050182b7812 */ /* 0x040fe200078efcff */
[----:B------:R-:W-:Y:S01]  /*6540*/  IMAD R45, R45, UR75, RZ ;  /* 0x0000004b2d2d7c24 */ /* 0x000fe2000f8e02ff */
[----:B------:R-:W1:Y:S04]  /*6550*/  LDCU UR75, c[0x0][0x3a8] ;  /* 0x00007500ff4b77ac */ /* 0x000e680008000800 */
[----:B------:R-:W-:Y:S01]  /*6560*/  IADD3 R42, P4, PT, R45, R61, RZ ;  /* 0x0000003d2d2a7210 */ /* 0x000fe20007f9e0ff */
[----:B0-----:R-:W-:Y:S01]  /*6570*/  IMAD R43, R43, UR76, RZ ;  /* 0x0000004c2b2b7c24 */ /* 0x001fe2000f8e02ff */
[----:B------:R-:W-:Y:S01]  /*6580*/  LOP3.LUT R24, R24, 0x70, RZ, 0xfc, !PT ;  /* 0x0000007018187812 */ /* 0x000fe200078efcff */
[----:B------:R-:W0:Y:S03]  /*6590*/  LDCU UR76, c[0x0][0x3a8] ;  /* 0x00007500ff4c77ac */ /* 0x000e260008000800 */
[----:B------:R-:W-:-:S05]  /*65a0*/  LEA.HI.X.SX32 R43, R43, R60, 0x1, P4 ;  /* 0x0000003c2b2b7211 */ /* 0x000fca00020f0eff */
[----:B------:R0:W2:Y:S04]  /*65b0*/  @!P3 LDG.E.U8 R50, desc[UR6][R42.64] ;  /* 0x000000062a32b981 */ /* 0x0000a8000c1e1100 */
[----:B------:R-:W2:Y:S01]  /*65c0*/  LDL R43, [R1+0x32c] ;  /* 0x00032c00012b7983 */ /* 0x000ea20000100800 */
[----:B------:R-:W-:Y:S01]  /*65d0*/  LEA.HI R45, R15, 0x78, RZ, 0x1a ;  /* 0x000000780f2d7811 */ /* 0x000fe200078fd0ff */
[----:B-1----:R-:W-:Y:S01]  /*65e0*/  IMAD R24, R24, UR75, RZ ;  /* 0x0000004b18187c24 */ /* 0x002fe2000f8e02ff */
[----:B------:R-:W-:Y:S01]  /*65f0*/  LOP3.LUT R46, R46, 0x70, RZ, 0xfc, !PT ;  /* 0x000000702e2e7812 */ /* 0x000fe200078efcff */
[----:B------:R-:W1:Y:S01]  /*6600*/  LDCU UR75, c[0x0][0x3a8] ;  /* 0x00007500ff4b77ac */ /* 0x000e620008000800 */
[----:B------:R-:W-:Y:S02]  /*6610*/  IADD3 R44, P6, PT, R47, R61, RZ ;  /* 0x0000003d2f2c7210 */ /* 0x000fe40007fde0ff */
[----:B------:R-:W-:-:S02]  /*6620*/  ISETP.GE.AND P4, PT, R45, UR19, PT ;  /* 0x000000132d007c0c */ /* 0x000fc4000bf86270 */
[----:B------:R-:W-:Y:S02]  /*6630*/  ISETP.GE.AND P5, PT, R46, UR19, PT ;  /* 0x000000132e007c0c */ /* 0x000fe4000bfa6270 */
[----:B------:R-:W-:Y:S02]  /*6640*/  LEA.HI.X.SX32 R45, R47, R60, 0x1, P6 ;  /* 0x0000003c2f2d7211 */ /* 0x000fe400030f0eff */
[----:B------:R-:W-:-:S04]  /*6650*/  IADD3 R46, P6, PT, R24, R61, RZ ;  /* 0x0000003d182e7210 */ /* 0x000fc80007fde0ff */
[----:B------:R-:W-:Y:S02]  /*6660*/  LEA.HI.X.SX32 R47, R24, R60, 0x1, P6 ;  /* 0x0000003c182f7211 */ /* 0x000fe400030f0eff */
[----:B------:R-:W0:Y:S01]  /*6670*/  S2R R24, SR_TID.X ;  /* 0x0000000000187919 */ /* 0x000e220000002100 */
[----:B------:R-:W-:-:S06]  /*6680*/  PRMT R51, RZ, 0x7610, R51 ;  /* 0x00007610ff337816 */ /* 0x000fcc0000000033 */
[----:B------:R0:W3:Y:S02]  /*6690*/  @!P2 LDG.E.U8 R51, desc[UR6][R44.64] ;  /* 0x000000062c33a981 */ /* 0x0000e4000c1e1100 */
[----:B0-----:R-:W-:-:S05]  /*66a0*/  LEA.HI R42, R24, 0x68, RZ, 0x1a ;  /* 0x00000068182a7811 */ /* 0x001fca00078fd0ff */
[----:B------:R-:W-:Y:S01]  /*66b0*/  IMAD R45, R42, UR76, RZ ;  /* 0x0000004c2a2d7c24 */ /* 0x000fe2000f8e02ff */
[----:B------:R-:W-:Y:S01]  /*66c0*/  LEA.HI R24, R24, 0x78, RZ, 0x1a ;  /* 0x0000007818187811 */ /* 0x000fe200078fd0ff */
[----:B------:R-:W0:Y:S03]  /*66d0*/  LDCU UR76, c[0x0][0x3a8] ;  /* 0x00007500ff4c77ac */ /* 0x000e260008000800 */
[----:B------:R-:W-:Y:S02]  /*66e0*/  IADD3 R44, P3, PT, R45, R61, RZ ;  /* 0x0000003d2d2c7210 */ /* 0x000fe40007f7e0ff */
[----:B------:R-:W0:Y:S01]  /*66f0*/  S2R R45, SR_TID.X ;  /* 0x00000000002d7919 */ /* 0x000e220000002100 */
[----:B-1----:R-:W-:Y:S01]  /*6700*/  IMAD R24, R24, UR75, RZ ;  /* 0x0000004b18187c24 */ /* 0x002fe2000f8e02ff */
[----:B------:R-:W1:Y:S01]  /*6710*/  LDCU UR75, c[0x0][0x3a8] ;  /* 0x00007500ff4b77ac */ /* 0x000e620008000800 */
[----:B------:R-:W-:-:S06]  /*6720*/  PRMT R52, RZ, 0x7610, R52 ;  /* 0x00007610ff347816 */ /* 0x000fcc0000000034 */
[----:B------:R4:W3:Y:S01]  /*6730*/  @!P5 LDG.E.U8 R52, desc[UR6][R46.64] ;  /* 0x000000062e34d981 */ /* 0x0008e2000c1e1100 */
[----:B------:R-:W-:Y:S02]  /*6740*/  PRMT R55, RZ, 0x7610, R55 ;  /* 0x00007610ff377816 */ /* 0x000fe40000000037 */
[----:B------:R-:W-:Y:S02]  /*6750*/  PRMT R54, RZ, 0x7610, R54 ;  /* 0x00007610ff367816 */ /* 0x000fe40000000036 */
[----:B------:R-:W-:Y:S02]  /*6760*/  PRMT R53, RZ, 0x7610, R53 ;  /* 0x00007610ff357816 */ /* 0x000fe40000000035 */
[----:B----4-:R-:W-:-:S04]  /*6770*/  IADD3 R46, P2, PT, R24, R61, RZ ;  /* 0x0000003d182e7210 */ /* 0x010fc80007f5e0ff */
[----:B------:R-:W-:-:S05]  /*6780*/  LEA.HI.X.SX32 R47, R24, R60, 0x1, P2 ;  /* 0x0000003c182f7211 */ /* 0x000fca00010f0eff */
[----:B------:R-:W4:Y:S01]  /*6790*/  @!P4 LDG.E.U8 R53, desc[UR6][R46.64] ;  /* 0x000000062e35c981 */ /* 0x000f22000c1e1100 */
[----:B------:R-:W-:-:S03]  /*67a0*/  LOP3.LUT R24, R15, 0x180, RZ, 0xc0, !PT ;  /* 0x000001800f187812 */ /* 0x000fc600078ec0ff */
[----:B------:R0:W-:Y:S01]  /*67b0*/  STL [R1+0x340], R61 ;  /* 0x0003403d01007387 */ /* 0x0001e20000100800 */
[----:B--2---:R-:W-:Y:S02]  /*67c0*/  IADD3 R42, P5, PT, R43, R61, RZ ;  /* 0x0000003d2b2a7210 */ /* 0x004fe40007fbe0ff */
[C---:B0-----:R-:W-:Y:S01]  /*67d0*/  LEA.HI R43, R45.reuse, 0x58, RZ, 0x1a ;  /* 0x000000582d2b7811 */ /* 0x041fe200078fd0ff */
[----:B------:R-:W2:Y:S01]  /*67e0*/  LDL R61, [R1+0x288] ;  /* 0x00028800013d7983 */ /* 0x000ea20000100800 */
[----:B------:R-:W-:-:S03]  /*67f0*/  LEA.HI R45, R45, 0x68, RZ, 0x1a ;  /* 0x000000682d2d7811 */ /* 0x000fc600078fd0ff */
[----:B------:R-:W-:Y:S02]  /*6800*/  IMAD R43, R43, UR76, RZ ;  /* 0x0000004c2b2b7c24 */ /* 0x000fe4000f8e02ff */
[----:B-1----:R-:W-:Y:S01]  /*6810*/  IMAD R45, R45, UR75, RZ ;  /* 0x0000004b2d2d7c24 */ /* 0x002fe2000f8e02ff */
[----:B------:R-:W0:Y:S02]  /*6820*/  S2UR UR76, SR_CgaCtaId ;  /* 0x00000000004c79c3 */ /* 0x000e240000008800 */
[-C--:B------:R-:W-:Y:S02]  /*6830*/  LEA.HI.X.SX32 R43, R43, R60.reuse, 0x1, P5 ;  /* 0x0000003c2b2b7211 */ /* 0x080fe400028f0eff */
[----:B------:R-:W-:-:S03]  /*6840*/  LEA.HI.X.SX32 R45, R45, R60, 0x1, P3 ;  /* 0x0000003c2d2d7211 */ /* 0x000fc600018f0eff */
[----:B------:R1:W2:Y:S04]  /*6850*/  @!P1 LDG.E.U8 R55, desc[UR6][R42.64] ;  /* 0x000000062a379981 */ /* 0x0002a8000c1e1100 */
[----:B------:R-:W2:Y:S01]  /*6860*/  @!P0 LDG.E.U8 R54, desc[UR6][R44.64] ;  /* 0x000000062c368981 */ /* 0x000ea2000c1e1100 */
[----:B------:R-:W-:Y:S01]  /*6870*/  UMOV UR75, 0x400 ;  /* 0x00000400004b7882 */ /* 0x000fe20000000000 */
[----:B-1----:R-:W-:Y:S01]  /*6880*/  SHF.R.U32.HI R42, RZ, 0x4, R24 ;  /* 0x00000004ff2a7819 */ /* 0x002fe20000011618 */
[----:B0-----:R-:W-:-:S03]  /*6890*/  ULEA UR75, UR76, UR75, 0x18 ;  /* 0x0000004b4c4b7291 */ /* 0x001fc6000f8ec0ff */
[----:B------:R-:W-:Y:S01]  /*68a0*/  LOP3.LUT R42, R42, 0x1ff, R15, 0x78, !PT ;  /* 0x000001ff2a2a7812 */ /* 0x000fe200078e780f */
[----:B------:R-:W-:Y:S06]  /*68b0*/  BAR.SYNC.DEFER_BLOCKING 0x0 ;  /* 0x0000000000007b1d */ /* 0x000fec0000010000 */
[----:B------:R-:W-:Y:S04]  /*68c0*/  STL [R1+0x344], R60 ;  /* 0x0003443c01007387 */ /* 0x000fe80000100800 */
[----:B------:R-:W2:Y:S01]  /*68d0*/  LDL R47, [R1+0x290] ;  /* 0x00029000012f7983 */ /* 0x000ea20000100800 */
[----:B------:R-:W-:-:S03]  /*68e0*/  LOP3.LUT R43, R15, 0x7f, RZ, 0xc0, !PT ;  /* 0x0000007f0f2b7812 */ /* 0x000fc600078ec0ff */
[----:B------:R0:W-:Y:S04]  /*68f0*/  STS.U8 [R42+UR75], R7 ;  /* 0x000000072a007988 */ /* 0x0001e8000800004b */
[----:B------:R-:W-:Y:S04]  /*6900*/  STS.U8 [R42+UR75+0x400], R40 ;  /* 0x000400282a007988 */ /* 0x000fe8000800004b */
[----:B------:R-:W-:Y:S04]  /*6910*/  STS.U8 [R42+UR75+0x800], R41 ;  /* 0x000800292a007988 */ /* 0x000fe8000800004b */
[----:B0-----:R-:W2:Y:S01]  /*6920*/  LDL R7, [R1+0x294] ;  /* 0x0002940001077983 */ /* 0x001ea20000100800 */
[----:B------:R-:W-:-:S02]  /*6930*/  ISETP.GE.AND P0, PT, R43, UR19, PT ;  /* 0x000000132b007c0c */ /* 0x000fc4000bf06270 */
[----:B------:R-:W-:Y:S01]  /*6940*/  LOP3.LUT R43, R42, 0x20, RZ, 0x3c, !PT ;  /* 0x000000202a2b7812 */ /* 0x000fe200078e3cff */
[----:B------:R-:W-:Y:S04]  /*6950*/  STS.U8 [R42+UR75+0xc00], R48 ;  /* 0x000c00302a007988 */ /* 0x000fe8000800004b */
[----:B------:R-:W-:Y:S04]  /*6960*/  STS.U8 [R42+UR75+0x1000], R49 ;  /* 0x001000312a007988 */ /* 0x000fe8000800004b */
[----:B------:R-:W-:Y:S04]  /*6970*/  STS.U8 [R42+UR75+0x1400], R50 ;  /* 0x001400322a007988 */ /* 0x000fe8000800004b */
[----:B---3--:R-:W-:Y:S04]  /*6980*/  STS.U8 [R42+UR75+0x1800], R51 ;  /* 0x001800332a007988 */ /* 0x008fe8000800004b */
[----:B------:R-:W-:Y:S04]  /*6990*/  STS.U8 [R42+UR75+0x1c00], R52 ;  /* 0x001c00342a007988 */ /* 0x000fe8000800004b */
[----:B------:R0:W-:Y:S04]  /*69a0*/  STS.U8 [R43+UR75+0x200], R2 ;  /* 0x000200022b007988 */ /* 0x0001e8000800004b */
[----:B------:R1:W-:Y:S04]  /*69b0*/  STS.U8 [R43+UR75+0x600], R4 ;  /* 0x000600042b007988 */ /* 0x0003e8000800004b */
[----:B------:R3:W-:Y:S04]  /*69c0*/  STS.U8 [R43+UR75+0xa00], R5 ;  /* 0x000a00052b007988 */ /* 0x0007e8000800004b */
[----:B------:R1:W-:Y:S04]  /*69d0*/  STS.U8 [R43+UR75+0xe00], R6 ;  /* 0x000e00062b007988 */ /* 0x0003e8000800004b */
[----:B------:R-:W-:Y:S04]  /*69e0*/  STS.U8 [R43+UR75+0x1200], R3 ;  /* 0x001200032b007988 */ /* 0x000fe8000800004b */
[----:B----4-:R-:W-:Y:S01]  /*69f0*/  STS.U8 [R43+UR75+0x1e00], R53 ;  /* 0x001e00352b007988 */ /* 0x010fe2000800004b */
[----:B0----5:R-:W-:-:S03]  /*6a00*/  SHF.R.S32.HI R2, RZ, 0x1f, R0 ;  /* 0x0000001fff027819 */ /* 0x021fc60000011400 */
[----:B------:R-:W4:Y:S01]  /*6a10*/  LDL R60, [R1+0x28c] ;  /* 0x00028c00013c7983 */ /* 0x000f220000100800 */
[----:B------:R-:W-:-:S03]  /*6a20*/  PRMT R40, RZ, 0x7610, R40 ;  /* 0x00007610ff287816 */ /* 0x000fc60000000028 */
[----:B--2---:R-:W-:Y:S04]  /*6a30*/  STS.U8 [R43+UR75+0x1600], R55 ;  /* 0x001600372b007988 */ /* 0x004fe8000800004b */
[----:B------:R0:W-:Y:S01]  /*6a40*/  STS.U8 [R43+UR75+0x1a00], R54 ;  /* 0x001a00362b007988 */ /* 0x0001e2000800004b */
[----:B-1----:R-:W-:-:S05]  /*6a50*/  IADD3 R4, P1, PT, R0, R7, RZ ;  /* 0x0000000700047210 */ /* 0x002fca0007f3e0ff */
[----:B---3--:R-:W-:Y:S01]  /*6a60*/  IMAD.X R5, R2, 0x1, R47, P1 ;  /* 0x0000000102057824 */ /* 0x008fe200008e062f */
[----:B------:R-:W-:Y:S06]  /*6a70*/  BAR.SYNC.DEFER_BLOCKING 0x0 ;  /* 0x0000000000007b1d */ /* 0x000fec0000010000 */
[----:B------:R1:W2:Y:S01]  /*6a80*/  @!P0 LDG.E.U8 R40, desc[UR6][R4.64] ;  /* 0x0000000604288981 */ /* 0x0002a2000c1e1100 */
[----:B------:R-:W-:Y:S02]  /*6a90*/  PRMT R46, RZ, 0x7610, R46 ;  /* 0x00007610ff2e7816 */ /* 0x000fe4000000002e */
[----:B------:R-:W-:-:S02]  /*6aa0*/  PRMT R45, RZ, 0x7610, R45 ;  /* 0x00007610ff2d7816 */ /* 0x000fc4000000002d */
[C---:B-1----:R-:W-:Y:S02]  /*6ab0*/  IADD3 R4, P2, PT, R0.reuse, UR44, RZ ;  /* 0x0000002c00047c10 */ /* 0x042fe4000ff5e0ff */
[----:B----4-:R-:W-:-:S05]  /*6ac0*/  IADD3 R6, P3, PT, R0, R60, RZ ;  /* 0x0000003c00067210 */ /* 0x010fca0007f7e0ff */
[C---:B------:R-:W-:Y:S01]  /*6ad0*/  IMAD.X R7, R2.reuse, 0x1, R61, P3 ;  /* 0x0000000102077824 */ /* 0x040fe200018e063d */
[----:B------:R-:W-:Y:S02]  /*6ae0*/  IADD3.X R5, PT, PT, R2, UR10, RZ, P2, !PT ;  /* 0x0000000a02057c10 */ /* 0x000fe400097fe4ff */
[----:B------:R-:W-:Y:S02]  /*6af0*/  PRMT R44, RZ, 0x7610, R44 ;  /* 0x00007610ff2c7816 */ /* 0x000fe4000000002c */
[----:B------:R1:W3:Y:S01]  /*6b00*/  @!P0 LDG.E.U8 R46, desc[UR6][R6.64] ;  /* 0x00000006062e8981 */ /* 0x0002e2000c1e1100 */
[----:B------:R-:W-:-:S03]  /*6b10*/  PRMT R42, RZ, 0x7610, R42 ;  /* 0x00007610ff2a7816 */ /* 0x000fc6000000002a */
[----:B------:R4:W3:Y:S01]  /*6b20*/  @!P0 LDG.E.U8 R45, desc[UR6][R4.64] ;  /* 0x00000006042d8981 */ /* 0x0008e2000c1e1100 */
[----:B-1----:R-:W-:-:S04]  /*6b30*/  IADD3 R6, P2, PT, R0, UR41, RZ ;  /* 0x0000002900067c10 */ /* 0x002fc8000ff5e0ff */
[----:B------:R-:W-:Y:S02]  /*6b40*/  IADD3.X R7, PT, PT, R2, UR48, RZ, P2, !PT ;  /* 0x0000003002077c10 */ /* 0x000fe400097fe4ff */
[----:B----4-:R-:W-:Y:S02]  /*6b50*/  IADD3 R4, P3, PT, R0, UR42, RZ ;  /* 0x0000002a00047c10 */ /* 0x010fe4000ff7e0ff */
[----:B0-----:R-:W-:Y:S01]  /*6b60*/  PRMT R43, RZ, 0x7610, R43 ;  /* 0x00007610ff2b7816 */ /* 0x001fe2000000002b */
[----:B------:R0:W4:Y:S01]  /*6b70*/  @!P0 LDG.E.U8 R42, desc[UR6][R6.64] ;  /* 0x00000006062a8981 */ /* 0x000122000c1e1100 */
[----:B------:R-:W-:Y:S02]  /*6b80*/  IADD3.X R5, PT, PT, R2, UR47, RZ, P3, !PT ;  /* 0x0000002f02057c10 */ /* 0x000fe40009ffe4ff */
[----:B------:R-:W-:Y:S02]  /*6b90*/  PRMT R39, RZ, 0x7610, R39 ;  /* 0x00007610ff277816 */ /* 0x000fe40000000027 */
[----:B------:R-:W-:Y:S01]  /*6ba0*/  PRMT R38, RZ, 0x7610, R38 ;  /* 0x00007610ff267816 */ /* 0x000fe20000000026 */
[----:B------:R1:W3:Y:S01]  /*6bb0*/  @!P0 LDG.E.U8 R43, desc[UR6][R4.64] ;  /* 0x00000006042b8981 */ /* 0x0002e2000c1e1100 */
[----:B0-----:R-:W-:-:S04]  /*6bc0*/  IADD3 R6, P2, PT, R0, UR38, RZ ;  /* 0x0000002600067c10 */ /* 0x001fc8000ff5e0ff */
[----:B------:R-:W-:Y:S02]  /*6bd0*/  IADD3.X R7, PT, PT, R2, UR51, RZ, P2, !PT ;  /* 0x0000003302077c10 */ /* 0x000fe400097fe4ff */
[----:B-1----:R-:W-:Y:S02]  /*6be0*/  IADD3 R4, P3, PT, R0, UR39, RZ ;  /* 0x0000002700047c10 */ /* 0x002fe4000ff7e0ff */
[----:B------:R-:W-:Y:S01]  /*6bf0*/  PRMT R28, RZ, 0x7610, R28 ;  /* 0x00007610ff1c7816 */ /* 0x000fe2000000001c */
[----:B------:R0:W3:Y:S01]  /*6c00*/  @!P0 LDG.E.U8 R38, desc[UR6][R6.64] ;  /* 0x0000000606268981 */ /* 0x0000e2000c1e1100 */
[----:B------:R-:W-:Y:S02]  /*6c10*/  IADD3.X R5, PT, PT, R2, UR50, RZ, P3, !PT ;  /* 0x0000003202057c10 */ /* 0x000fe40009ffe4ff */
[----:B------:R-:W-:Y:S02]  /*6c20*/  PRMT R29, RZ, 0x7610, R29 ;  /* 0x00007610ff1d7816 */ /* 0x000fe4000000001d */
[----:B------:R-:W-:Y:S01]  /*6c30*/  PRMT R30, RZ, 0x7610, R30 ;  /* 0x00007610ff1e7816 */ /* 0x000fe2000000001e */
[----:B------:R-:W3:Y:S01]  /*6c40*/  @!P0 LDG.E.U8 R28, desc[UR6][R4.64] ;  /* 0x00000006041c8981 */ /* 0x000ee2000c1e1100 */
[----:B0-----:R-:W-:-:S04]  /*6c50*/  IADD3 R6, P2, PT, R0, UR35, RZ ;  /* 0x0000002300067c10 */ /* 0x001fc8000ff5e0ff */
[----:B------:R-:W-:Y:S02]  /*6c60*/  IADD3.X R7, PT, PT, R2, UR54, RZ, P2, !PT ;  /* 0x0000003602077c10 */ /* 0x000fe400097fe4ff */
[----:B------:R-:W-:-:S03]  /*6c70*/  PRMT R36, RZ, 0x7610, R36 ;  /* 0x00007610ff247816 */ /* 0x000fc60000000024 */
[----:B------:R0:W3:Y:S01]  /*6c80*/  @!P0 LDG.E.U8 R30, desc[UR6][R6.64] ;  /* 0x00000006061e8981 */ /* 0x0000e2000c1e1100 */
[----:B------:R-:W-:Y:S02]  /*6c90*/  PRMT R37, RZ, 0x7610, R37 ;  /* 0x00007610ff257816 */ /* 0x000fe40000000025 */
[----:B------:R-:W-:Y:S02]  /*6ca0*/  PRMT R35, RZ, 0x7610, R35 ;  /* 0x00007610ff237816 */ /* 0x000fe40000000023 */
        /* <DEDUP_REMOVED lines=9> */
[----:B------:R0:W4:Y:S01]  /*6d40*/  @!P0 LDG.E.U8 R9, desc[UR6][R6.64] ;  /* 0x0000000606098981 */ /* 0x000122000c1e1100 */
        /* <DEDUP_REMOVED lines=9> */
[----:B------:R-:W-:-:S05]  /*6de0*/  IADD3.X R7, PT, PT, R2, UR66, RZ, P2, !PT ;  /* 0x0000004202077c10 */ /* 0x000fca00097fe4ff */
[----:B------:R-:W4:Y:S04]  /*6df0*/  @!P0 LDG.E.U8 R20, desc[UR6][R6.64] ;  /* 0x0000000606148981 */ /* 0x000f28000c1e1100 */
[----:B--2---:R0:W-:Y:S02]  /*6e00*/  STL [R1+0x70], R40 ;  /* 0x0000702801007387 */ /* 0x0041e40000100800 */
[----:B0-----:R-:W-:-:S04]  /*6e10*/  IADD3 R40, P1, PT, R0, UR43, RZ ;  /* 0x0000002b00287c10 */ /* 0x001fc8000ff3e0ff */
[----:B------:R-:W-:-:S05]  /*6e20*/  IADD3.X R41, PT, PT, R2, UR11, RZ, P1, !PT ;  /* 0x0000000b02297c10 */ /* 0x000fca0008ffe4ff */
[----:B------:R0:W2:Y:S02]  /*6e30*/  @!P0 LDG.E.U8 R44, desc[UR6][R40.64] ;  /* 0x00000006282c8981 */ /* 0x0000a4000c1e1100 */
[----:B0-----:R-:W-:-:S04]  /*6e40*/  IADD3 R40, P1, PT, R0, UR40, RZ ;  /* 0x0000002800287c10 */ /* 0x001fc8000ff3e0ff */
[----:B------:R-:W-:-:S05]  /*6e50*/  IADD3.X R41, PT, PT, R2, UR49, RZ, P1, !PT ;  /* 0x0000003102297c10 */ /* 0x000fca0008ffe4ff */
[----:B------:R0:W2:Y:S02]  /*6e60*/  @!P0 LDG.E.U8 R39, desc[UR6][R40.64] ;  /* 0x0000000628278981 */ /* 0x0000a4000c1e1100 */
[----:B0-----:R-:W-:-:S04]  /*6e70*/  IADD3 R40, P1, PT, R0, UR37, RZ ;  /* 0x0000002500287c10 */ /* 0x001fc8000ff3e0ff */
[----:B------:R-:W-:Y:S02]  /*6e80*/  IADD3.X R41, PT, PT, R2, UR52, RZ, P1, !PT ;  /* 0x0000003402297c10 */ /* 0x000fe40008ffe4ff */
[----:B------:R-:W-:-:S03]  /*6e90*/  IADD3 R4, P1, PT, R0, UR34, RZ ;  /* 0x0000002200047c10 */ /* 0x000fc6000ff3e0ff */
[----:B------:R0:W2:Y:S01]  /*6ea0*/  @!P0 LDG.E.U8 R29, desc[UR6][R40.64] ;  /* 0x00000006281d8981 */ /* 0x0000a2000c1e1100 */
[----:B------:R-:W-:-:S05]  /*6eb0*/  IADD3.X R5, PT, PT, R2, UR55, RZ, P1, !PT ;  /* 0x0000003702057c10 */ /* 0x000fca0008ffe4ff */
[----:B------:R1:W4:Y:S01]  /*6ec0*/  @!P0 LDG.E.U8 R36, desc[UR6][R4.64] ;  /* 0x0000000604248981 */ /* 0x000322000c1e1100 */
[----:B0-----:R-:W-:-:S04]  /*6ed0*/  IADD3 R40, P3, PT, R0, UR36, RZ ;  /* 0x0000002400287c10 */ /* 0x001fc8000ff7e0ff */
[----:B------:R-:W-:Y:S02]  /*6ee0*/  IADD3.X R41, PT, PT, R2, UR53, RZ, P3, !PT ;  /* 0x0000003502297c10 */ /* 0x000fe40009ffe4ff */
[----:B-1----:R-:W-:-:S03]  /*6ef0*/  IADD3 R4, P3, PT, R0, UR33, RZ ;  /* 0x0000002100047c10 */ /* 0x002fc6000ff7e0ff */
[----:B------:R0:W4:Y:S01]  /*6f00*/  @!P0 LDG.E.U8 R37, desc[UR6][R40.64] ;  /* 0x0000000628258981 */ /* 0x000122000c1e1100 */
        /* <DEDUP_REMOVED lines=15> */
[----:B------:R-:W-:-:S05]  /*7000*/  IADD3.X R41, PT, PT, R2, UR64, RZ, P1, !PT ;  /* 0x0000004002297c10 */ /* 0x000fca0008ffe4ff */
[----:B------:R0:W4:Y:S01]  /*7010*/  @!P0 LDG.E.U8 R11, desc[UR6][R40.64] ;  /* 0x00000006280b8981 */ /* 0x000122000c1e1100 */
[----:B-1----:R-:W-:Y:S02]  /*7020*/  IADD3 R4, P3, PT, R0, UR24, RZ ;  /* 0x0000001800047c10 */ /* 0x002fe4000ff7e0ff */
[----:B------:R-:W-:Y:S02]  /*7030*/  PRMT R27, RZ, 0x7610, R27 ;  /* 0x00007610ff1b7816 */ /* 0x000fe4000000001b */
[----:B------:R-:W-:Y:S01]  /*7040*/  IADD3.X R5, PT, PT, R2, UR65, RZ, P3, !PT ;  /* 0x0000004102057c10 */ /* 0x000fe20009ffe4ff */
[----:B---3--:R-:W-:Y:S01]  /*7050*/  STL [R1+0x400], R28 ;  /* 0x0004001c01007387 */ /* 0x008fe20000100800 */
[----:B------:R-:W-:Y:S02]  /*7060*/  PRMT R26, RZ, 0x7610, R26 ;  /* 0x00007610ff1a7816 */ /* 0x000fe4000000001a */
[----:B0-----:R-:W-:Y:S01]  /*7070*/  IADD3 R40, P1, PT, R0, UR22, RZ ;  /* 0x0000001600287c10 */ /* 0x001fe2000ff3e0ff */
[----:B------:R0:W3:Y:S01]  /*7080*/  @!P0 LDG.E.U8 R27, desc[UR6][R4.64] ;  /* 0x00000006041b8981 */ /* 0x0000e2000c1e1100 */
[----:B------:R-:W-:-:S02]  /*7090*/  PRMT R21, RZ, 0x7610, R21 ;  /* 0x00007610ff157816 */ /* 0x000fc40000000015 */
[----:B------:R-:W-:Y:S02]  /*70a0*/  IADD3.X R41, PT, PT, R2, UR67, RZ, P1, !PT ;  /* 0x0000004302297c10 */ /* 0x000fe40008ffe4ff */
[----:B------:R-:W-:-:S03]  /*70b0*/  IADD3 R6, P2, PT, R0, UR20, RZ ;  /* 0x0000001400067c10 */ /* 0x000fc6000ff5e0ff */
[----:B------:R1:W3:Y:S01]  /*70c0*/  @!P0 LDG.E.U8 R26, desc[UR6][R40.64] ;  /* 0x00000006281a8981 */ /* 0x0002e2000c1e1100 */
[----:B0-----:R-:W-:-:S04]  /*70d0*/  IADD3 R4, P3, PT, R0, UR21, RZ ;  /* 0x0000001500047c10 */ /* 0x001fc8000ff7e0ff */
[----:B------:R-:W-:Y:S02]  /*70e0*/  IADD3.X R5, PT, PT, R2, UR68, RZ, P3, !PT ;  /* 0x0000004402057c10 */ /* 0x000fe40009ffe4ff */
[----:B------:R-:W-:Y:S02]  /*70f0*/  PRMT R25, RZ, 0x7610, R25 ;  /* 0x00007610ff197816 */ /* 0x000fe40000000019 */
[----:B-1----:R-:W-:Y:S01]  /*7100*/  IADD3 R40, P1, PT, R0, UR9, RZ ;  /* 0x0000000900287c10 */ /* 0x002fe2000ff3e0ff */
[----:B------:R0:W3:Y:S01]  /*7110*/  @!P0 LDG.E.U8 R21, desc[UR6][R4.64] ;  /* 0x0000000604158981 */ /* 0x0000e2000c1e1100 */
[C---:B------:R-:W-:Y:S02]  /*7120*/  IADD3.X R7, PT, PT, R2.reuse, UR69, RZ, P2, !PT ;  /* 0x0000004502077c10 */ /* 0x040fe400097fe4ff */
[----:B------:R-:W-:Y:S02]  /*7130*/  PRMT R22, RZ, 0x7610, R22 ;  /* 0x00007610ff167816 */ /* 0x000fe40000000016 */
[----:B------:R-:W-:Y:S01]  /*7140*/  IADD3.X R41, PT, PT, R2, UR70, RZ, P1, !PT ;  /* 0x0000004602297c10 */ /* 0x000fe20008ffe4ff */
[----:B------:R1:W3:Y:S01]  /*7150*/  @!P0 LDG.E.U8 R25, desc[UR6][R6.64] ;  /* 0x0000000606198981 */ /* 0x0002e2000c1e1100 */
[----:B0-----:R-:W-:-:S03]  /*7160*/  IADD3 R4, P3, PT, R0, UR8, RZ ;  /* 0x0000000800047c10 */ /* 0x001fc6000ff7e0ff */
[----:B------:R0:W3:Y:S01]  /*7170*/  @!P0 LDG.E.U8 R22, desc[UR6][R40.64] ;  /* 0x0000000628168981 */ /* 0x0000e2000c1e1100 */
[----:B------:R-:W-:Y:S02]  /*7180*/  PRMT R23, RZ, 0x7610, R23 ;  /* 0x00007610ff177816 */ /* 0x000fe40000000017 */
[----:B-1----:R-:W-:Y:S02]  /*7190*/  IADD3 R6, P2, PT, R0, UR13, RZ ;  /* 0x0000000d00067c10 */ /* 0x002fe4000ff5e0ff */
[----:B------:R-:W-:Y:S02]  /*71a0*/  IADD3.X R5, PT, PT, R2, UR71, RZ, P3, !PT ;  /* 0x0000004702057c10 */ /* 0x000fe40009ffe4ff */
[----:B0-----:R-:W-:Y:S02]  /*71b0*/  IADD3 R40, P1, PT, R0, UR14, RZ ;  /* 0x0000000e00287c10 */ /* 0x001fe4000ff3e0ff */
[C---:B------:R-:W-:Y:S02]  /*71c0*/  IADD3.X R7, PT, PT, R2.reuse, UR72, RZ, P2, !PT ;  /* 0x0000004802077c10 */ /* 0x040fe400097fe4ff */
[----:B------:R-:W-:-:S03]  /*71d0*/  IADD3.X R41, PT, PT, R2, UR73, RZ, P1, !PT ;  /* 0x0000004902297c10 */ /* 0x000fc60008ffe4ff */
[----:B------:R0:W3:Y:S01]  /*71e0*/  @!P0 LDG.E.U8 R23, desc[UR6][R6.64] ;  /* 0x0000000606178981 */ /* 0x0000e2000c1e1100 */
[----:B------:R-:W-:Y:S02]  /*71f0*/  PRMT R16, RZ, 0x7610, R16 ;  /* 0x00007610ff107816 */ /* 0x000fe40000000010 */
[----:B------:R-:W-:Y:S02]  /*7200*/  PRMT R17, RZ, 0x7610, R17 ;  /* 0x00007610ff117816 */ /* 0x000fe40000000011 */
[----:B0-----:R-:W-:-:S04]  /*7210*/  IADD3 R6, P2, PT, R0, UR16, RZ ;  /* 0x0000001000067c10 */ /* 0x001fc8000ff5e0ff */
[----:B------:R-:W-:Y:S01]  /*7220*/  IADD3.X R7, PT, PT, R2, UR46, RZ, P2, !PT ;  /* 0x0000002e02077c10 */ /* 0x000fe200097fe4ff */
[----:B--2---:R-:W-:Y:S04]  /*7230*/  STL [R1+0x404], R29 ;  /* 0x0004041d01007387 */ /* 0x004fe80000100800 */
[----:B------:R-:W-:Y:S04]  /*7240*/  STL [R1+0x7c], R46 ;  /* 0x00007c2e01007387 */ /* 0x000fe80000100800 */
[----:B------:R-:W-:Y:S04]  /*7250*/  STL [R1+0x6c], R45 ;  /* 0x00006c2d01007387 */ /* 0x000fe80000100800 */
[----:B------:R-:W-:Y:S04]  /*7260*/  STL [R1+0x78], R44 ;  /* 0x0000782c01007387 */ /* 0x000fe80000100800 */
[----:B------:R-:W-:Y:S04]  /*7270*/  STL [R1+0x408], R30 ;  /* 0x0004081e01007387 */ /* 0x000fe80000100800 */
[----:B------:R-:W-:Y:S04]  /*7280*/  STL [R1+0x68], R43 ;  /* 0x0000682b01007387 */ /* 0x000fe80000100800 */
[----:B----4-:R-:W-:Y:S04]  /*7290*/  STL [R1+0x74], R42 ;  /* 0x0000742a01007387 */ /* 0x010fe80000100800 */
        /* <DEDUP_REMOVED lines=8> */
[----:B------:R0:W-:Y:S04]  /*7320*/  STL [R1+0x41c], R11 ;  /* 0x00041c0b01007387 */ /* 0x0001e80000100800 */
[----:B------:R-:W-:Y:S04]  /*7330*/  STL [R1+0x54], R35 ;  /* 0x0000542301007387 */ /* 0x000fe80000100800 */
[----:B------:R1:W-:Y:S01]  /*7340*/  STL [R1+0x420], R20 ;  /* 0x0004201401007387 */ /* 0x0003e20000100800 */
[----:B0-----:R-:W-:-:S02]  /*7350*/  PRMT R11, RZ, 0x7610, R11 ;  /* 0x00007610ff0b7816 */ /* 0x001fc4000000000b */
[----:B------:R-:W-:-:S04]  /*7360*/  PRMT R10, RZ, 0x7610, R10 ;  /* 0x00007610ff0a7816 */ /* 0x000fc8000000000a */
[----:B------:R0:W2:Y:S01]  /*7370*/  @!P0 LDG.E.U8 R11, desc[UR6][R40.64] ;  /* 0x00000006280b8981 */ /* 0x0000a2000c1e1100 */
[----:B-1----:R-:W-:-:S03]  /*7380*/  PRMT R20, RZ, 0x7610, R20 ;  /* 0x00007610ff147816 */ /* 0x002fc60000000014 */
[----:B------:R-:W4:Y:S04]  /*7390*/  @!P0 LDG.E.U8 R10, desc[UR6][R6.64] ;  /* 0x00000006060a8981 */ /* 0x000f28000c1e1100 */
[----:B------:R1:W2:Y:S01]  /*73a0*/  @!P0 LDG.E.U8 R20, desc[UR6][R4.64] ;  /* 0x0000000604148981 */ /* 0x0002a2000c1e1100 */
[C---:B0-----:R-:W-:Y:S02]  /*73b0*/  IADD3 R40, P1, PT, R0.reuse, UR17, RZ ;  /* 0x0000001100287c10 */ /* 0x041fe4000ff3e0ff */
[----:B-1----:R-:W-:Y:S02]  /*73c0*/  IADD3 R4, P3, PT, R0, UR15, RZ ;  /* 0x0000000f00047c10 */ /* 0x002fe4000ff7e0ff */
[C---:B------:R-:W-:Y:S02]  /*73d0*/  IADD3.X R41, PT, PT, R2.reuse, UR45, RZ, P1, !PT ;  /* 0x0000002d02297c10 */ /* 0x040fe40008ffe4ff */
[----:B------:R-:W-:-:S03]  /*73e0*/  IADD3.X R5, PT, PT, R2, UR74, RZ, P3, !PT ;  /* 0x0000004a02057c10 */ /* 0x000fc60009ffe4ff */
[----:B------:R-:W4:Y:S04]  /*73f0*/  @!P0 LDG.E.U8 R17, desc[UR6][R40.64] ;  /* 0x0000000628118981 */ /* 0x000f28000c1e1100 */
[----:B------:R0:W4:Y:S04]  /*7400*/  @!P0 LDG.E.U8 R16, desc[UR6][R4.64] ;  /* 0x0000000604108981 */ /* 0x000128000c1e1100 */
[----:B------:R-:W-:Y:S04]  /*7410*/  STL [R1+0x50], R34 ;  /* 0x0000502201007387 */ /* 0x000fe80000100800 */
[----:B------:R-:W-:Y:S04]  /*7420*/  STL [R1+0x4c], R33 ;  /* 0x00004c2101007387 */ /* 0x000fe80000100800 */
[----:B---3--:R1:W-:Y:S04]  /*7430*/  STL [R1+0x424], R21 ;  /* 0x0004241501007387 */ /* 0x0083e80000100800 */
[----:B------:R-:W3:Y:S01]  /*7440*/  LDL R36, [R1+0x284] ;  /* 0x0002840001247983 */ /* 0x000ee20000100800 */
[----:B0-----:R-:W-:-:S03]  /*7450*/  IADD3 R4, P3, PT, R0, UR18, RZ ;  /* 0x0000001200047c10 */ /* 0x001fc6000ff7e0ff */
[----:B-1----:R-:W3:Y:S04]  /*7460*/  LDL R21, [R1+0x1a4] ;  /* 0x0001a40001157983 */ /* 0x002ee80000100800 */
[----:B------:R0:W-:Y:S01]  /*7470*/  STL [R1+0x40], R26 ;  /* 0x0000401a01007387 */ /* 0x0001e20000100800 */
[----:B------:R-:W-:Y:S02]  /*7480*/  PRMT R9, RZ, 0x7610, R9 ;  /* 0x00007610ff097816 */ /* 0x000fe40000000009 */
[----:B------:R-:W-:-:S05]  /*7490*/  IADD3.X R5, PT, PT, R2, UR12, RZ, P3, !PT ;  /* 0x0000000c02057c10 */ /* 0x000fca0009ffe4ff */
[----:B------:R-:W3:Y:S04]  /*74a0*/  @!P0 LDG.E.U8 R9, desc[UR6][R4.64] ;  /* 0x0000000604098981 */ /* 0x000ee8000c1e1100 */
[----:B0-----:R-:W3:Y:S04]  /*74b0*/  LDL R26, [R1+0x280] ;  /* 0x00028000011a7983 */ /* 0x001ee80000100800 */
[----:B------:R0:W-:Y:S04]  /*74c0*/  STL [R1+0x48], R32 ;  /* 0x0000482001007387 */ /* 0x0001e80000100800 */
[----:B------:R-:W3:Y:S04]  /*74d0*/  LDL R35, [R1+0x27c] ;  /* 0x00027c0001237983 */ /* 0x000ee80000100800 */
[----:B------:R-:W3:Y:S04]  /*74e0*/  LDL R34, [R1+0x1a0] ;  /* 0x0001a00001227983 */ /* 0x000ee80000100800 */
[----:B------:R-:W3:Y:S04]  /*74f0*/  LDL R33, [R1+0x19c] ;  /* 0x00019c0001217983 */ /* 0x000ee80000100800 */
[----:B0-----:R-:W3:Y:S04]  /*7500*/  LDL R32, [R1+0x278] ;  /* 0x0002780001207983 */ /* 0x001ee80000100800 */
[----:B------:R0:W-:Y:S04]  /*7510*/  STL [R1+0x44], R27 ;  /* 0x0000441b01007387 */ /* 0x0001e80000100800 */
[----:B0-----:R-:W3:Y:S04]  /*7520*/  LDL R27, [R1+0x198] ;  /* 0x00019800011b7983 */ /* 0x001ee80000100800 */
[----:B------:R0:W-:Y:S04]  /*7530*/  STL [R1+0x38], R25 ;  /* 0x0000381901007387 */ /* 0x0001e80000100800 */
[----:B0-----:R-:W3:Y:S04]  /*7540*/  LDL R25, [R1+0x274] ;  /* 0x0002740001197983 */ /* 0x001ee80000100800 */
[----:B------:R-:W-:Y:S04]  /*7550*/  STL [R1+0x428], R22 ;  /* 0x0004281601007387 */ /* 0x000fe80000100800 */
[----:B--2---:R-:W-:Y:S04]  /*7560*/  STL [R1+0x42c], R20 ;  /* 0x00042c1401007387 */ /* 0x004fe80000100800 */
[----:B------:R-:W-:Y:S04]  /*7570*/  STL [R1+0x430], R23 ;  /* 0x0004301701007387 */ /* 0x000fe80000100800 */
[----:B------:R0:W-:Y:S04]  /*7580*/  STL [R1+0x434], R11 ;  /* 0x0004340b01007387 */ /* 0x0001e80000100800 */
[----:B----4-:R-:W-:Y:S04]  /*7590*/  STL [R1+0x438], R16 ;  /* 0x0004381001007387 */ /* 0x010fe80000100800 */
[----:B------:R1:W-:Y:S04]  /*75a0*/  STL [R1+0x43c], R10 ;  /* 0x00043c0a01007387 */ /* 0x0003e80000100800 */
[----:B------:R2:W-:Y:S04]  /*75b0*/  STL [R1+0x440], R17 ;  /* 0x0004401101007387 */ /* 0x0005e80000100800 */
[----:B0-----:R-:W4:Y:S04]  /*75c0*/  LDL R11, [R1+0x194] ;  /* 0x00019400010b7983 */ /* 0x001f280000100800 */
[----:B-1----:R-:W4:Y:S01]  /*75d0*/  LDL R10, [R1+0x270] ;  /* 0x00027000010a7983 */ /* 0x002f220000100800 */
[----:B---3--:R-:W-:-:S03]  /*75e0*/  IADD3 R6, P2, PT, R0, R36, RZ ;  /* 0x0000002400067210 */ /* 0x008fc60007f5e0ff */
[----:B------:R-:W3:Y:S01]  /*75f0*/  LDL R20, [R1+0x268] ;  /* 0x0002680001147983 */ /* 0x000ee20000100800 */
[C---:B------:R-:W-:Y:S01]  /*7600*/  IADD3 RZ, P1, PT, R0.reuse, R21, RZ ;  /* 0x0000001500ff7210 */ /* 0x040fe20007f3e0ff */
[----:B------:R-:W-:Y:S02]  /*7610*/  IMAD.IADD R40, R0, 0x1, R21 ;  /* 0x0000000100287824 */ /* 0x000fe400078e0215 */
[----:B------:R-:W3:Y:S04]  /*7620*/  LDL R22, [R1+0x26c] ;  /* 0x00026c0001167983 */ /* 0x000ee80000100800 */
[----:B------:R-:W3:Y:S01]  /*7630*/  LDL R21, [R1+0x18c] ;  /* 0x00018c0001157983 */ /* 0x000ee20000100800 */
[----:B------:R-:W-:-:S03]  /*7640*/  IMAD.X R7, R2, 0x1, R26, P2 ;  /* 0x0000000102077824 */ /* 0x000fc600010e061a */
[----:B------:R-:W3:Y:S01]  /*7650*/  LDL R26, [R1+0x190] ;  /* 0x00019000011a7983 */ /* 0x000ee20000100800 */
[----:B------:R-:W-:-:S03]  /*7660*/  PRMT R18, RZ, 0x7610, R18 ;  /* 0x00007610ff127816 */ /* 0x000fc60000000012 */
[----:B------:R0:W-:Y:S01]  /*7670*/  STL [R1+0x444], R9 ;  /* 0x0004440901007387 */ /* 0x0001e20000100800 */
[----:B------:R-:W-:Y:S01]  /*7680*/  PRMT R8, RZ, 0x7610, R8 ;  /* 0x00007610ff087816 */ /* 0x000fe20000000008 */
[----:B------:R-:W-:Y:S02]  /*7690*/  IMAD.X R41, R2, 0x1, R35, P1 ;  /* 0x0000000102297824 */ /* 0x000fe400008e0623 */
[----:B------:R1:W3:Y:S04]  /*76a0*/  @!P0 LDG.E.U8 R18, desc[UR6][R6.64] ;  /* 0x0000000606128981 */ /* 0x0002e8000c1e1100 */
[----:B--2---:R-:W2:Y:S01]  /*76b0*/  LDL R17, [R1+0x188] ;  /* 0x0001880001117983 */ /* 0x004ea20000100800 */
[----:B------:R-:W-:-:S03]  /*76c0*/  IADD3 RZ, P2, PT, R0, R33, RZ ;  /* 0x0000002100ff7210 */ /* 0x000fc60007f5e0ff */
[----:B0-----:R-:W2:Y:S04]  /*76d0*/  LDL R9, [R1+0x264] ;  /* 0x0002640001097983 */ /* 0x001ea80000100800 */
[----:B------:R4:W2:Y:S04]  /*76e0*/  @!P0 LDG.E.U8 R8, desc[UR6][R40.64] ;  /* 0x0000000628088981 */ /* 0x0008a8000c1e1100 */
[----:B------:R-:W2:Y:S01]  /*76f0*/  LDL R16, [R1+0x180] ;  /* 0x0001800001107983 */ /* 0x000ea20000100800 */
[C---:B------:R-:W-:Y:S01]  /*7700*/  IADD3 RZ, P3, PT, R0.reuse, R34, RZ ;  /* 0x0000002200ff7210 */ /* 0x040fe20007f7e0ff */
[C---:B------:R-:W-:Y:S01]  /*7710*/  IMAD.IADD R4, R0.reuse, 0x1, R34 ;  /* 0x0000000100047824 */ /* 0x040fe200078e0222 */
[----:B------:R-:W-:Y:S01]  /*7720*/  PRMT R19, RZ, 0x7610, R19 ;  /* 0x00007610ff137816 */ /* 0x000fe20000000013 */
[----:B------:R-:W2:Y:S01]  /*7730*/  LDL R23, [R1+0x260] ;  /* 0x0002600001177983 */ /* 0x000ea20000100800 */
[----:B------:R-:W-:Y:S01]  /*7740*/  IADD3 RZ, P1, PT, R0, R27, RZ ;  /* 0x0000001b00ff7210 */ /* 0x000fe20007f3e0ff */
[----:B-1----:R-:W-:-:S02]  /*7750*/  IMAD.X R7, R2, 0x1, R25, P2 ;  /* 0x0000000102077824 */ /* 0x002fc400010e0619 */
[----:B------:R-:W2:Y:S02]  /*7760*/  LDL R25, [R1+0x184] ;  /* 0x0001840001197983 */ /* 0x000ea40000100800 */
[C---:B----4-:R-:W-:Y:S02]  /*7770*/  IMAD.X R41, R2.reuse, 0x1, R10, P1 ;  /* 0x0000000102297824 */ /* 0x050fe400008e060a */
[----:B------:R-:W4:Y:S01]  /*7780*/  LDL R10, [R1+0x25c] ;  /* 0x00025c00010a7983 */ /* 0x000f220000100800 */
[----:B------:R-:W-:Y:S01]  /*7790*/  PRMT R31, RZ, 0x7610, R31 ;  /* 0x00007610ff1f7816 */ /* 0x000fe2000000001f */
[----:B------:R-:W-:Y:S02]  /*77a0*/  IMAD.X R5, R2, 0x1, R32, P3 ;  /* 0x0000000102057824 */ /* 0x000fe400018e0620 */
[C---:B------:R-:W-:Y:S01]  /*77b0*/  IMAD.IADD R6, R0.reuse, 0x1, R33 ;  /* 0x0000000100067824 */ /* 0x040fe200078e0221 */
[----:B------:R-:W-:Y:S01]  /*77c0*/  PRMT R12, RZ, 0x7610, R12 ;  /* 0x00007610ff0c7816 */ /* 0x000fe2000000000c */
[C---:B------:R-:W-:Y:S01]  /*77d0*/  IMAD.IADD R40, R0.reuse, 0x1, R27 ;  /* 0x0000000100287824 */ /* 0x040fe200078e021b */
[----:B------:R0:W4:Y:S01]  /*77e0*/  @!P0 LDG.E.U8 R19, desc[UR6][R4.64] ;  /* 0x0000000604138981 */ /* 0x000122000c1e1100 */
[----:B------:R-:W-:-:S02]  /*77f0*/  IADD3 RZ, P3, PT, R0, R11, RZ ;  /* 0x0000000b00ff7210 */ /* 0x000fc40007f7e0ff */
[----:B---3--:R-:W-:Y:S01]  /*7800*/  IADD3 RZ, P1, PT, R0, R21, RZ ;  /* 0x0000001500ff7210 */ /* 0x008fe20007f3e0ff */
[----:B------:R1:W3:Y:S01]  /*7810*/  @!P0 LDG.E.U8 R31, desc[UR6][R6.64] ;  /* 0x00000006061f8981 */ /* 0x0002e2000c1e1100 */
[----:B------:R-:W-:-:S03]  /*7820*/  PRMT R30, RZ, 0x7610, R30 ;  /* 0x00007610ff1e7816 */ /* 0x000fc6000000001e */
[----:B------:R-:W3:Y:S01]  /*7830*/  LDL R27, [R1+0x17c] ;  /* 0x00017c00011b7983 */ /* 0x000ee20000100800 */
[----:B0-----:R-:W-:-:S03]  /*7840*/  IMAD.IADD R4, R0, 0x1, R11 ;  /* 0x0000000100047824 */ /* 0x001fc600078e020b */
[----:B------:R-:W3:Y:S01]  /*7850*/  LDL R11, [R1+0x258] ;  /* 0x00025800010b7983 */ /* 0x000ee20000100800 */
[----:B------:R-:W-:-:S03]  /*7860*/  IADD3 RZ, P2, PT, R0, R26, RZ ;  /* 0x0000001a00ff7210 */ /* 0x000fc60007f5e0ff */
[----:B------:R0:W3:Y:S02]  /*7870*/  @!P0 LDG.E.U8 R12, desc[UR6][R40.64] ;  /* 0x00000006280c8981 */ /* 0x0000e4000c1e1100 */
[C---:B-1----:R-:W-:Y:S01]  /*7880*/  IMAD.X R7, R2.reuse, 0x1, R20, P2 ;  /* 0x0000000102077824 */ /* 0x042fe200010e0614 */
[----:B------:R-:W-:Y:S01]  /*7890*/  PRMT R13, RZ, 0x7610, R13 ;  /* 0x00007610ff0d7816 */ /* 0x000fe2000000000d */
[----:B------:R-:W3:Y:S01]  /*78a0*/  LDL R20, [R1+0x178] ;  /* 0x0001780001147983 */ /* 0x000ee20000100800 */
[----:B------:R-:W-:Y:S02]  /*78b0*/  IMAD.X R5, R2, 0x1, R22, P3 ;  /* 0x0000000102057824 */ /* 0x000fe400018e0616 */
[----:B0-----:R-:W-:Y:S01]  /*78c0*/  IMAD.IADD R40, R0, 0x1, R21 ;  /* 0x0000000100287824 */ /* 0x001fe200078e0215 */
[----:B------:R-:W3:Y:S01]  /*78d0*/  LDL R22, [R1+0x254] ;  /* 0x0002540001167983 */ /* 0x000ee20000100800 */
[----:B--2---:R-:W-:-:S03]  /*78e0*/  IMAD.X R41, R2, 0x1, R9, P1 ;  /* 0x0000000102297824 */ /* 0x004fc600008e0609 */
[----:B------:R-:W2:Y:S04]  /*78f0*/  LDL R21, [R1+0x174] ;  /* 0x0001740001157983 */ /* 0x000ea80000100800 */
[----:B------:R-:W2:Y:S01]  /*7900*/  LDL R9, [R1+0x250] ;  /* 0x0002500001097983 */ /* 0x000ea20000100800 */
[----:B------:R-:W-:Y:S01]  /*7910*/  PRMT R29, RZ, 0x7610, R29 ;  /* 0x00007610ff1d7816 */ /* 0x000fe2000000001d */
[C---:B------:R-:W-:Y:S01]  /*7920*/  IMAD.IADD R6, R0.reuse, 0x1, R26 ;  /* 0x0000000100067824 */ /* 0x040fe200078e021a */
[C---:B------:R-:W-:Y:S01]  /*7930*/  IADD3 RZ, P3, PT, R0.reuse, R17, RZ ;  /* 0x0000001100ff7210 */ /* 0x040fe20007f7e0ff */
[----:B------:R0:W2:Y:S04]  /*7940*/  @!P0 LDG.E.U8 R30, desc[UR6][R4.64] ;  /* 0x00000006041e8981 */ /* 0x0000a8000c1e1100 */
[----:B------:R-:W2:Y:S01]  /*7950*/  LDL R26, [R1+0x16c] ;  /* 0x00016c00011a7983 */ /* 0x000ea20000100800 */
[----:B------:R-:W-:-:S03]  /*7960*/  IADD3 RZ, P1, PT, R0, R16, RZ ;  /* 0x0000001000ff7210 */ /* 0x000fc60007f3e0ff */
[----:B------:R-:W2:Y:S01]  /*7970*/  @!P0 LDG.E.U8 R13, desc[UR6][R6.64] ;  /* 0x00000006060d8981 */ /* 0x000ea2000c1e1100 */
[----:B0-----:R-:W-:-:S03]  /*7980*/  IMAD.IADD R4, R0, 0x1, R17 ;  /* 0x0000000100047824 */ /* 0x001fc600078e0211 */
[----:B------:R-:W2:Y:S04]  /*7990*/  LDL R17, [R1+0x24c] ;  /* 0x00024c0001117983 */ /* 0x000ea80000100800 */
[----:B------:R0:W2:Y:S01]  /*79a0*/  @!P0 LDG.E.U8 R29, desc[UR6][R40.64] ;  /* 0x00000006281d8981 */ /* 0x0000a2000c1e1100 */
[----:B------:R-:W-:Y:S02]  /*79b0*/  PRMT R28, RZ, 0x7610, R28 ;  /* 0x00007610ff1c7816 */ /* 0x000fe4000000001c */
[----:B------:R-:W-:Y:S01]  /*79c0*/  PRMT R14, RZ, 0x7610, R14 ;  /* 0x00007610ff0e7816 */ /* 0x000fe2000000000e */
[----:B------:R-:W2:Y:S01]  /*79d0*/  LDL R32, [R1+0x124] ;  /* 0x0001240001207983 */ /* 0x000ea20000100800 */
[----:B------:R-:W-:-:S03]  /*79e0*/  IADD3 RZ, P2, PT, R0, R25, RZ ;  /* 0x0000001900ff7210 */ /* 0x000fc60007f5e0ff */
[----:B------:R-:W2:Y:S01]  /*79f0*/  LDL R33, [R1+0x144] ;  /* 0x0001440001217983 */ /* 0x000ea20000100800 */
[----:B0-----:R-:W-:-:S03]  /*7a00*/  IMAD.IADD R40, R0, 0x1, R16 ;  /* 0x0000000100287824 */ /* 0x001fc600078e0210 */
[----:B------:R-:W2:Y:S01]  /*7a10*/  LDL R16, [R1+0x244] ;  /* 0x0002440001107983 */ /* 0x000ea20000100800 */
[----:B----4-:R-:W-:-:S03]  /*7a20*/  IMAD.X R7, R2, 0x1, R10, P2 ;  /* 0x0000000102077824 */ /* 0x010fc600010e060a */
[----:B------:R-:W4:Y:S01]  /*7a30*/  LDL R10, [R1+0x170] ;  /* 0x00017000010a7983 */ /* 0x000f220000100800 */
[----:B------:R-:W-:-:S03]  /*7a40*/  IMAD.X R5, R2, 0x1, R23, P3 ;  /* 0x0000000102057824 */ /* 0x000fc600018e0617 */
[----:B------:R-:W4:Y:S01]  /*7a50*/  LDL R23, [R1+0x168] ;  /* 0x0001680001177983 */ /* 0x000f220000100800 */
[C---:B------:R-:W-:Y:S01]  /*7a60*/  IMAD.IADD R6, R0.reuse, 0x1, R25 ;  /* 0x0000000100067824 */ /* 0x040fe200078e0219 */
[----:B------:R-:W-:Y:S02]  /*7a70*/  PRMT R56, RZ, 0x7610, R56 ;  /* 0x00007610ff387816 */ /* 0x000fe40000000038 */
[----:B------:R-:W4:Y:S04]  /*7a80*/  LDL R25, [R1+0x248] ;  /* 0x0002480001197983 */ /* 0x000f280000100800 */
[----:B------:R-:W4:Y:S01]  /*7a90*/  @!P0 LDG.E.U8 R28, desc[UR6][R6.64] ;  /* 0x00000006061c8981 */ /* 0x000f22000c1e1100 */
[----:B---3--:R-:W-:-:S03]  /*7aa0*/  IADD3 RZ, P3, PT, R0, R27, RZ ;  /* 0x0000001b00ff7210 */ /* 0x008fc60007f7e0ff */
[----:B------:R0:W3:Y:S01]  /*7ab0*/  @!P0 LDG.E.U8 R14, desc[UR6][R4.64] ;  /* 0x00000006040e8981 */ /* 0x0000e2000c1e1100 */
[----:B------:R-:W-:-:S03]  /*7ac0*/  IMAD.X R41, R2, 0x1, R11, P1 ;  /* 0x0000000102297824 */ /* 0x000fc600008e060b */
[----:B------:R-:W3:Y:S01]  /*7ad0*/  LDL R11, [R1+0x240] ;  /* 0x00024000010b7983 */ /* 0x000ee20000100800 */
[----:B------:R-:W-:Y:S02]  /*7ae0*/  PRMT R51, RZ, 0x7610, R51 ;  /* 0x00007610ff337816 */ /* 0x000fe40000000033 */
[----:B------:R-:W-:Y:S01]  /*7af0*/  PRMT R50, RZ, 0x7610, R50 ;  /* 0x00007610ff327816 */ /* 0x000fe20000000032 */
[----:B------:R1:W3:Y:S01]  /*7b00*/  @!P0 LDG.E.U8 R56, desc[UR6][R40.64] ;  /* 0x0000000628388981 */ /* 0x0002e2000c1e1100 */
[----:B------:R-:W-:Y:S01]  /*7b10*/  IADD3 RZ, P2, PT, R0, R20, RZ ;  /* 0x0000001400ff7210 */ /* 0x000fe20007f5e0ff */
[----:B0-----:R-:W-:Y:S02]  /*7b20*/  IMAD.X R5, R2, 0x1, R22, P3 ;  /* 0x0000000102057824 */ /* 0x001fe400018e0616 */
[----:B------:R-:W3:Y:S01]  /*7b30*/  LDL R22, [R1+0x15c] ;  /* 0x00015c0001167983 */ /* 0x000ee20000100800 */
[----:B--2---:R-:W-:Y:S01]  /*7b40*/  IADD3 RZ, P1, PT, R0, R21, RZ ;  /* 0x0000001500ff7210 */ /* 0x004fe20007f3e0ff */
[----:B------:R-:W-:-:S02]  /*7b50*/  IMAD.X R7, R2, 0x1, R9, P2 ;  /* 0x0000000102077824 */ /* 0x000fc400010e0609 */
[----:B------:R-:W2:Y:S01]  /*7b60*/  LDL R9, [R1+0x164] ;  /* 0x0001640001097983 */ /* 0x000ea20000100800 */
[C---:B------:R-:W-:Y:S02]  /*7b70*/  IMAD.IADD R6, R0.reuse, 0x1, R20 ;  /* 0x0000000100067824 */ /* 0x040fe400078e0214 */
[C---:B-1----:R-:W-:Y:S01]  /*7b80*/  IMAD.IADD R40, R0.reuse, 0x1, R21 ;  /* 0x0000000100287824 */ /* 0x042fe200078e0215 */
[----:B------:R-:W2:Y:S01]  /*7b90*/  LDL R20, [R1+0x154] ;  /* 0x0001540001147983 */ /* 0x000ea20000100800 */
[----:B------:R-:W-:-:S03]  /*7ba0*/  IADD3 RZ, P2, PT, R0, R26, RZ ;  /* 0x0000001a00ff7210 */ /* 0x000fc60007f5e0ff */
[----:B------:R-:W2:Y:S04]  /*7bb0*/  LDL R21, [R1+0x23c] ;  /* 0x00023c0001157983 */ /* 0x000ea80000100800 */
[----:B------:R-:W2:Y:S01]  /*7bc0*/  @!P0 LDG.E.U8 R51, desc[UR6][R6.64] ;  /* 0x0000000606338981 */ /* 0x000ea2000c1e1100 */
[----:B------:R-:W-:-:S03]  /*7bd0*/  IMAD.X R41, R2, 0x1, R17, P1 ;  /* 0x0000000102297824 */ /* 0x000fc600008e0611 */
[----:B------:R-:W2:Y:S04]  /*7be0*/  LDL R17, [R1+0x234] ;  /* 0x0002340001117983 */ /* 0x000ea80000100800 */
[----:B------:R0:W2:Y:S02]  /*7bf0*/  @!P0 LDG.E.U8 R50, desc[UR6][R40.64] ;  /* 0x0000000628328981 */ /* 0x0000a4000c1e1100 */
[----:B0-----:R-:W-:Y:S02]  /*7c00*/  IMAD.X R41, R2, 0x1, R16, P2 ;  /* 0x0000000102297824 */ /* 0x001fe400010e0610 */
[----:B------:R-:W2:Y:S01]  /*7c10*/  LDL R16, [R1+0x14c] ;  /* 0x00014c0001107983 */ /* 0x000ea20000100800 */
[C---:B----4-:R-:W-:Y:S01]  /*7c20*/  IADD3 RZ, P3, PT, R0.reuse, R10, RZ ;  /* 0x0000000a00ff7210 */ /* 0x050fe20007f7e0ff */
[----:B------:R-:W-:-:S02]  /*7c30*/  IMAD.IADD R6, R0, 0x1, R10 ;  /* 0x0000000100067824 */ /* 0x000fc400078e020a */
[----:B------:R-:W4:Y:S01]  /*7c40*/  LDL R10, [R1+0x22c] ;  /* 0x00022c00010a7983 */ /* 0x000f220000100800 */
[----:B------:R-:W-:Y:S01]  /*7c50*/  PRMT R52, RZ, 0x7610, R52 ;  /* 0x00007610ff347816 */ /* 0x000fe20000000034 */
[C---:B------:R-:W-:Y:S01]  /*7c60*/  IMAD.IADD R4, R0.reuse, 0x1, R27 ;  /* 0x0000000100047824 */ /* 0x040fe200078e021b */
[C---:B------:R-:W-:Y:S01]  /*7c70*/  IADD3 RZ, P1, PT, R0.reuse, R23, RZ ;  /* 0x0000001700ff7210 */ /* 0x040fe20007f3e0ff */
[----:B------:R-:W-:Y:S01]  /*7c80*/  IMAD.IADD R42, R0, 0x1, R23 ;  /* 0x00000001002a7824 */ /* 0x000fe200078e0217 */
[----:B------:R-:W-:Y:S01]  /*7c90*/  PRMT R3, RZ, 0x7610, R3 ;  /* 0x00007610ff037816 */ /* 0x000fe20000000003 */
[----:B------:R-:W-:Y:S01]  /*7ca0*/  IMAD.X R7, R2, 0x1, R25, P3 ;  /* 0x0000000102077824 */ /* 0x000fe200018e0619 */
[----:B------:R0:W4:Y:S01]  /*7cb0*/  @!P0 LDG.E.U8 R52, desc[UR6][R4.64] ;  /* 0x0000000604348981 */ /* 0x000122000c1e1100 */
[----:B------:R-:W-:-:S03]  /*7cc0*/  IMAD.IADD R40, R0, 0x1, R26 ;  /* 0x0000000100287824 */ /* 0x000fc600078e021a */
[----:B------:R-:W4:Y:S04]  /*7cd0*/  LDL R27, [R1+0x214] ;  /* 0x00021400011b7983 */ /* 0x000f280000100800 */
[----:B------:R-:W4:Y:S01]  /*7ce0*/  LDL R26, [R1+0x160] ;  /* 0x00016000011a7983 */ /* 0x000f220000100800 */
[----:B0-----:R-:W-:Y:S01]  /*7cf0*/  PRMT R5, RZ, 0x7610, R5 ;  /* 0x00007610ff057816 */ /* 0x001fe20000000005 */
[----:B---3--:R-:W-:Y:S02]  /*7d00*/  IMAD.X R43, R2, 0x1, R11, P1 ;  /* 0x00000001022b7824 */ /* 0x008fe400008e060b */
[----:B------:R-:W3:Y:S04]  /*7d10*/  LDL R25, [R1+0x158] ;  /* 0x0001580001197983 */ /* 0x000ee80000100800 */
[----:B------:R0:W3:Y:S04]  /*7d20*/  @!P0 LDG.E.U8 R5, desc[UR6][R42.64] ;  /* 0x000000062a058981 */ /* 0x0000e8000c1e1100 */
[----:B------:R-:W3:Y:S01]  /*7d30*/  LDL R11, [R1+0x224] ;  /* 0x00022400010b7983 */ /* 0x000ee20000100800 */
[C---:B------:R-:W-:Y:S01]  /*7d40*/  IADD3 RZ, P2, PT, R0.reuse, R22, RZ ;  /* 0x0000001600ff7210 */ /* 0x040fe20007f5e0ff */
[----:B------:R-:W-:-:S02]  /*7d50*/  IMAD.IADD R44, R0, 0x1, R22 ;  /* 0x00000001002c7824 */ /* 0x000fc400078e0216 */
[----:B------:R1:W3:Y:S04]  /*7d60*/  @!P0 LDG.E.U8 R3, desc[UR6][R6.64] ;  /* 0x0000000606038981 */ /* 0x0002e8000c1e1100 */
[----:B------:R-:W3:Y:S01]  /*7d70*/  LDL R22, [R1+0x150] ;  /* 0x0001500001167983 */ /* 0x000ee20000100800 */
[C---:B--2---:R-:W-:Y:S01]  /*7d80*/  IADD3 RZ, P3, PT, R0.reuse, R9, RZ ;  /* 0x0000000900ff7210 */ /* 0x044fe20007f7e0ff */
[----:B0-----:R-:W-:Y:S02]  /*7d90*/  IMAD.IADD R42, R0, 0x1, R9 ;  /* 0x00000001002a7824 */ /* 0x001fe400078e0209 */
[----:B------:R-:W2:Y:S04]  /*7da0*/  LDL R23, [R1+0x238] ;  /* 0x0002380001177983 */ /* 0x000ea80000100800 */
[----:B------:R-:W2:Y:S01]  /*7db0*/  LDL R9, [R1+0x21c] ;  /* 0x00021c0001097983 */ /* 0x000ea20000100800 */
[----:B-1----:R-:W-:Y:S01]  /*7dc0*/  PRMT R7, RZ, 0x7610, R7 ;  /* 0x00007610ff077816 */ /* 0x002fe20000000007 */
[----:B------:R-:W-:Y:S01]  /*7dd0*/  IMAD.X R43, R2, 0x1, R21, P3 ;  /* 0x00000001022b7824 */ /* 0x000fe200018e0615 */
[C---:B------:R-:W-:Y:S01]  /*7de0*/  IADD3 RZ, P1, PT, R0.reuse, R20, RZ ;  /* 0x0000001400ff7210 */ /* 0x040fe20007f3e0ff */
[----:B------:R-:W-:Y:S01]  /*7df0*/  IMAD.IADD R46, R0, 0x1, R20 ;  /* 0x00000001002e7824 */ /* 0x000fe200078e0214 */
[----:B------:R-:W2:Y:S04]  /*7e00*/  LDL R21, [R1+0x230] ;  /* 0x0002300001157983 */ /* 0x000ea80000100800 */
[----:B------:R-:W2:Y:S01]  /*7e10*/  LDL R20, [R1+0x228] ;  /* 0x0002280001147983 */ /* 0x000ea20000100800 */
[----:B------:R-:W-:-:S03]  /*7e20*/  IMAD.X R45, R2, 0x1, R17, P2 ;  /* 0x00000001022d7824 */ /* 0x000fc600010e0611 */
[----:B------:R-:W2:Y:S04]  /*7e30*/  LDL R17, [R1+0x148] ;  /* 0x0001480001117983 */ /* 0x000ea80000100800 */
[----:B------:R0:W2:Y:S01]  /*7e40*/  @!P0 LDG.E.U8 R7, desc[UR6][R44.64] ;  /* 0x000000062c078981 */ /* 0x0000a2000c1e1100 */
[C---:B------:R-:W-:Y:S01]  /*7e50*/  IADD3 RZ, P3, PT, R0.reuse, R16, RZ ;  /* 0x0000001000ff7210 */ /* 0x040fe20007f7e0ff */
[----:B0-----:R-:W-:Y:S02]  /*7e60*/  IMAD.IADD R44, R0, 0x1, R16 ;  /* 0x00000001002c7824 */ /* 0x001fe400078e0210 */
[----:B------:R-:W2:Y:S01]  /*7e70*/  LDL R16, [R1+0x128] ;  /* 0x0001280001107983 */ /* 0x000ea20000100800 */
[----:B----4-:R-:W-:-:S03]  /*7e80*/  IMAD.X R47, R2, 0x1, R10, P1 ;  /* 0x00000001022f7824 */ /* 0x010fc600008e060a */
[----:B------:R-:W4:Y:S01]  /*7e90*/  LDL R10, [R1+0x120] ;  /* 0x00012000010a7983 */ /* 0x000f220000100800 */
[----:B------:R-:W-:Y:S02]  /*7ea0*/  PRMT R4, RZ, 0x7610, R4 ;  /* 0x00007610ff047816 */ /* 0x000fe40000000004 */
[----:B------:R-:W-:-:S04]  /*7eb0*/  PRMT R6, RZ, 0x7610, R6 ;  /* 0x00007610ff067816 */ /* 0x000fc80000000006 */
[----:B------:R0:W4:Y:S01]  /*7ec0*/  @!P0 LDG.E.U8 R4, desc[UR6][R40.64] ;  /* 0x0000000628048981 */ /* 0x000122000c1e1100 */
[C---:B------:R-:W-:Y:S02]  /*7ed0*/  IADD3 RZ, P1, PT, R0.reuse, R32, RZ ;  /* 0x0000002000ff7210 */ /* 0x040fe40007f3e0ff */
[C---:B------:R-:W-:Y:S01]  /*7ee0*/  IADD3 RZ, P2, PT, R0.reuse, R33, RZ ;  /* 0x0000002100ff7210 */ /* 0x040fe20007f5e0ff */
[----:B------:R1:W4:Y:S01]  /*7ef0*/  @!P0 LDG.E.U8 R6, desc[UR6][R42.64] ;  /* 0x000000062a068981 */ /* 0x000322000c1e1100 */
[----:B0-----:R-:W-:Y:S01]  /*7f00*/  PRMT R40, RZ, 0x7610, R40 ;  /* 0x00007610ff287816 */ /* 0x001fe20000000028 */
[----:B------:R-:W-:Y:S01]  /*7f10*/  IMAD.IADD R48, R0, 0x1, R32 ;  /* 0x0000000100307824 */ /* 0x000fe200078e0220 */
[----:B------:R-:W-:Y:S01]  /*7f20*/  PRMT R41, RZ, 0x7610, R41 ;  /* 0x00007610ff297816 */ /* 0x000fe20000000029 */
[C---:B------:R-:W-:Y:S01]  /*7f30*/  IMAD.X R49, R2.reuse, 0x1, R27, P1 ;  /* 0x0000000102317824 */ /* 0x040fe200008e061b */
[----:B-1----:R-:W-:Y:S02]  /*7f40*/  PRMT R42, RZ, 0x7610, R42 ;  /* 0x00007610ff2a7816 */ /* 0x002fe4000000002a */
[----:B------:R0:W4:Y:S01]  /*7f50*/  @!P0 LDG.E.U8 R40, desc[UR6][R46.64] ;  /* 0x000000062e288981 */ /* 0x000122000c1e1100 */
[----:B------:R-:W-:Y:S01]  /*7f60*/  PRMT R43, RZ, 0x7610, R43 ;  /* 0x00007610ff2b7816 */ /* 0x000fe2000000002b */
[----:B---3--:R-:W-:Y:S01]  /*7f70*/  IMAD.X R45, R2, 0x1, R11, P3 ;  /* 0x00000001022d7824 */ /* 0x008fe200018e060b */
[----:B------:R-:W-:Y:S01]  /*7f80*/  IADD3 RZ, P3, PT, R0, R26, RZ ;  /* 0x0000001a00ff7210 */ /* 0x000fe20007f7e0ff */
[----:B------:R-:W3:Y:S01]  /*7f90*/  LDL R11, [R1+0x220] ;  /* 0x00022000010b7983 */ /* 0x000ee20000100800 */
[----:B------:R-:W-:-:S02]  /*7fa0*/  PRMT R53, RZ, 0x7610, R53 ;  /* 0x00007610ff357816 */ /* 0x000fc40000000035 */
[----:B------:R-:W-:Y:S01]  /*7fb0*/  PRMT R54, RZ, 0x7610, R54 ;  /* 0x00007610ff367816 */ /* 0x000fe20000000036 */
[----:B------:R1:W3:Y:S01]  /*7fc0*/  @!P0 LDG.E.U8 R41, desc[UR6][R44.64] ;  /* 0x000000062c298981 */ /* 0x0002e2000c1e1100 */
[C---:B0-----:R-:W-:Y:S01]  /*7fd0*/  IMAD.IADD R46, R0.reuse, 0x1, R33 ;  /* 0x00000001002e7824 */ /* 0x041fe200078e0221 */
[----:B------:R-:W-:Y:S02]  /*7fe0*/  IADD3 RZ, P1, PT, R0, R22, RZ ;  /* 0x0000001600ff7210 */ /* 0x000fe40007f3e0ff */
[----:B------:R0:W3:Y:S01]  /*7ff0*/  @!P0 LDG.E.U8 R43, desc[UR6][R48.64] ;  /* 0x00000006302b8981 */ /* 0x0000e2000c1e1100 */
[----:B------:R-:W-:Y:S01]  /*8000*/  PRMT R55, RZ, 0x7610, R55 ;  /* 0x00007610ff377816 */ /* 0x000fe20000000037 */
[----:B--2---:R-:W-:Y:S01]  /*8010*/  IMAD.X R47, R2, 0x1, R9, P2 ;  /* 0x00000001022f7824 */ /* 0x004fe200010e0609 */
[C---:B------:R-:W-:Y:S01]  /*8020*/  IADD3 RZ, P2, PT, R0.reuse, R25, RZ ;  /* 0x0000001900ff7210 */ /* 0x040fe20007f5e0ff */
[----:B-1----:R-:W-:Y:S01]  /*8030*/  IMAD.IADD R44, R0, 0x1, R26 ;  /* 0x00000001002c7824 */ /* 0x002fe200078e021a */
[----:B------:R-:W2:Y:S01]  /*8040*/  LDL R9, [R1+0x218] ;  /* 0x0002180001097983 */ /* 0x000ea20000100800 */
[----:B------:R-:W-:-:S02]  /*8050*/  IMAD.X R45, R2, 0x1, R23, P3 ;  /* 0x00000001022d7824 */ /* 0x000fc400018e0617 */
[----:B0-----:R-:W-:Y:S01]  /*8060*/  IMAD.IADD R48, R0, 0x1, R22 ;  /* 0x0000000100307824 */ /* 0x001fe200078e0216 */
[----:B------:R0:W2:Y:S01]  /*8070*/  @!P0 LDG.E.U8 R42, desc[UR6][R46.64] ;  /* 0x000000062e2a8981 */ /* 0x0000a2000c1e1100 */
[----:B------:R-:W-:-:S03]  /*8080*/  IMAD.X R49, R2, 0x1, R20, P1 ;  /* 0x0000000102317824 */ /* 0x000fc600008e0614 */
[----:B------:R1:W2:Y:S01]  /*8090*/  @!P0 LDG.E.U8 R53, desc[UR6][R44.64] ;  /* 0x000000062c358981 */ /* 0x0002a2000c1e1100 */
[----:B------:R-:W-:-:S03]  /*80a0*/  IADD3 RZ, P3, PT, R0, R17, RZ ;  /* 0x0000001100ff7210 */ /* 0x000fc60007f7e0ff */
[----:B------:R-:W2:Y:S01]  /*80b0*/  @!P0 LDG.E.U8 R55, desc[UR6][R48.64] ;  /* 0x0000000630378981 */ /* 0x000ea2000c1e1100 */
[----:B0-----:R-:W-:Y:S02]  /*80c0*/  IMAD.IADD R46, R0, 0x1, R25 ;  /* 0x00000001002e7824 */ /* 0x001fe400078e0219 */
[----:B------:R-:W-:Y:S01]  /*80d0*/  IMAD.X R47, R2, 0x1, R21, P2 ;  /* 0x00000001022f7824 */ /* 0x000fe200010e0615 */
[----:B------:R0:W-:Y:S01]  /*80e0*/  STL [R1+0x33c], R0 ;  /* 0x00033c0001007387 */ /* 0x0001e20000100800 */
[----:B-1----:R-:W-:-:S03]  /*80f0*/  IMAD.IADD R44, R0, 0x1, R17 ;  /* 0x00000001002c7824 */ /* 0x002fc600078e0211 */
[----:B------:R1:W2:Y:S01]  /*8100*/  @!P0 LDG.E.U8 R54, desc[UR6][R46.64] ;  /* 0x000000062e368981 */ /* 0x0002a2000c1e1100 */
[C---:B------:R-:W-:Y:S01]  /*8110*/  IADD3 RZ, P2, PT, R0.reuse, R16, RZ ;  /* 0x0000001000ff7210 */ /* 0x040fe20007f5e0ff */
[C---:B-1----:R-:W-:Y:S01]  /*8120*/  IMAD.IADD R46, R0.reuse, 0x1, R16 ;  /* 0x00000001002e7824 */ /* 0x042fe200078e0210 */
[C---:B----4-:R-:W-:Y:S01]  /*8130*/  IADD3 RZ, P1, PT, R0.reuse, R10, RZ ;  /* 0x0000000a00ff7210 */ /* 0x050fe20007f3e0ff */
[----:B------:R-:W-:Y:S02]  /*8140*/  IMAD.IADD R48, R0, 0x1, R10 ;  /* 0x0000000100307824 */ /* 0x000fe400078e020a */
[----:B0-----:R-:W4:Y:S01]  /*8150*/  LDL.LU R0, [R1+0x210] ;  /* 0x0002100001007983 */ /* 0x001f220000300800 */
[----:B------:R-:W-:Y:S02]  /*8160*/  PRMT R57, RZ, 0x7610, R57 ;  /* 0x00007610ff397816 */ /* 0x000fe40000000039 */
[----:B------:R-:W-:Y:S02]  /*8170*/  PRMT R59, RZ, 0x7610, R59 ;  /* 0x00007610ff3b7816 */ /* 0x000fe4000000003b */
[----:B------:R-:W-:Y:S01]  /*8180*/  PRMT R58, RZ, 0x7610, R58 ;  /* 0x00007610ff3a7816 */ /* 0x000fe2000000003a */
[----:B---3--:R-:W-:-:S05]  /*8190*/  IMAD.X R45, R2, 0x1, R11, P3 ;  /* 0x00000001022d7824 */ /* 0x008fca00018e060b */
[----:B------:R0:W3:Y:S02]  /*81a0*/  @!P0 LDG.E.U8 R57, desc[UR6][R44.64] ;  /* 0x000000062c398981 */ /* 0x0000e4000c1e1100 */
[----:B0-----:R-:W-:Y:S01]  /*81b0*/  SHF.R.U32.HI R45, RZ, 0x2, R15 ;  /* 0x00000002ff2d7819 */ /* 0x001fe2000001160f */
[----:B--2---:R-:W-:-:S03]  /*81c0*/  IMAD.X R47, R2, 0x1, R9, P2 ;  /* 0x00000001022f7824 */ /* 0x004fc600010e0609 */
[----:B------:R-:W-:Y:S02]  /*81d0*/  SGXT.U32 R45, R45, 0x3 ;  /* 0x000000032d2d781a */ /* 0x000fe40000000000 */
[----:B------:R0:W2:Y:S02]  /*81e0*/  @!P0 LDG.E.U8 R58, desc[UR6][R46.64] ;  /* 0x000000062e3a8981 */ /* 0x0000a4000c1e1100 */
[----:B0-----:R-:W-:-:S04]  /*81f0*/  SHF.R.U32.HI R46, RZ, 0x4, R15 ;  /* 0x00000004ff2e7819 */ /* 0x001fc8000001160f */
[----:B------:R-:W-:Y:S01]  /*8200*/  LOP3.LUT R45, R45, 0x10, R46, 0xf8, !PT ;  /* 0x000000102d2d7812 */ /* 0x000fe200078ef82e */
[----:B------:R-:W-:-:S05]  /*8210*/  IMAD.SHL.U32 R44, R15, 0x20, RZ ;  /* 0x000000200f2c7824 */ /* 0x000fca00078e00ff */
[----:B------:R-:W-:Y:S02]  /*8220*/  LOP3.LUT R44, R44, 0x1c00, RZ, 0xc0, !PT ;  /* 0x00001c002c2c7812 */ /* 0x000fe400078ec0ff */
[----:B------:R-:W-:-:S04]  /*8230*/  SHF.R.U32.HI R46, RZ, 0x3, R24 ;  /* 0x00000003ff2e7819 */ /* 0x000fc80000011618 */
[----:B------:R-:W-:Y:S01]  /*8240*/  LOP3.LUT R46, R46, 0x1ff, R15, 0x78, !PT ;  /* 0x000001ff2e2e7812 */ /* 0x000fe200078e780f */
[----:B----4-:R-:W-:-:S05]  /*8250*/  IMAD.X R49, R2, 0x1, R0, P1 ;  /* 0x0000000102317824 */ /* 0x010fca00008e0600 */
[----:B------:R0:W4:Y:S02]  /*8260*/  @!P0 LDG.E.U8 R59, desc[UR6][R48.64] ;  /* 0x00000006303b8981 */ /* 0x000124000c1e1100 */
[----:B0-----:R-:W-:-:S05]  /*8270*/  LOP3.LUT R48, R15, 0x3, RZ, 0xc0, !PT ;  /* 0x000000030f307812 */ /* 0x001fca00078ec0ff */
[----:B------:R-:W-:Y:S01]  /*8280*/  IMAD R48, R48, 0x110, RZ ;  /* 0x0000011030307824 */ /* 0x000fe200078e02ff */
[----:B------:R-:W-:Y:S04]  /*8290*/  STL [R1+0x348], R0 ;  /* 0x0003480001007387 */ /* 0x000fe80000100800 */
[----:B------:R-:W-:-:S05]  /*82a0*/  LOP3.LUT R45, R48, R45, RZ, 0x3c, !PT ;  /* 0x0000002d302d7212 */ /* 0x000fca00078e3cff */
[----:B------:R-:W0:Y:S01]  /*82b0*/  LDS.U8 R0, [R45+UR75+0x1cc0] ;  /* 0x001cc04b2d007984 */ /* 0x000e220008000000 */
[C---:B------:R-:W-:Y:S01]  /*82c0*/  LOP3.LUT R2, R15.reuse, 0x7, RZ, 0xc0, !PT ;  /* 0x000000070f027812 */ /* 0x040fe200078ec0ff */
[----:B------:R-:W-:Y:S02]  /*82d0*/  IMAD.SHL.U32 R49, R15, 0x2, RZ ;  /* 0x000000020f317824 */ /* 0x000fe400078e00ff */
[----:B------:R-:W1:Y:S02]  /*82e0*/  LDS.U8 R9, [R45+UR75+0x88] ;  /* 0x0000884b2d097984 */ /* 0x000e640008000000 */
[C---:B------:R-:W-:Y:S02]  /*82f0*/  IMAD.SHL.U32 R47, R2.reuse, 0x10, RZ ;  /* 0x00000010022f7824 */ /* 0x040fe400078e00ff */
[----:B------:R-:W-:Y:S01]  /*8300*/  IMAD R2, R2, 0x80, R44 ;  /* 0x0000008002027824 */ /* 0x000fe200078e022c */
[----:B------:R-:W-:Y:S02]  /*8310*/  LDS.U8 R10, [R45+UR75+0x4c0] ;  /* 0x0004c04b2d0a7984 */ /* 0x000fe40008000000 */
[----:B------:R-:W-:-:S02]  /*8320*/  LOP3.LUT R44, R47, 0x30, R49, 0x78, !PT ;  /* 0x000000302f2c7812 */ /* 0x000fc400078e7831 */
[----:B------:R-:W-:Y:S03]  /*8330*/  LDS.U8 R24, [R45+UR75] ;  /* 0x0000004b2d187984 */ /* 0x000fe60008000000 */
[----:B------:R-:W-:Y:S01]  /*8340*/  IMAD.IADD R15, R2, 0x1, R44 ;  /* 0x00000001020f7824 */ /* 0x000fe200078e022c */
[----:B------:R-:W-:Y:S01]  /*8350*/  LOP3.LUT R2, R45, 0x20, RZ, 0x3c, !PT ;  /* 0x000000202d027812 */ /* 0x000fe200078e3cff */
[----:B------:R-:W-:Y:S04]  /*8360*/  LDS.U8 R25, [R45+UR75+0x40] ;  /* 0x0000404b2d197984 */ /* 0x000fe80008000000 */
[----:B------:R-:W-:Y:S04]  /*8370*/  STL [R1+0x3c], R15 ;  /* 0x00003c0f01007387 */ /* 0x000fe80000100800 */
[----:B------:R-:W-:Y:S04]  /*8380*/  LDS.U8 R11, [R2+UR75+0x1808] ;  /* 0x0018084b020b7984 */ /* 0x000fe80008000000 */
[----:B------:R-:W-:Y:S04]  /*8390*/  LDS.U8 R26, [R45+UR75+0x8] ;  /* 0x0000084b2d1a7984 */ /* 0x000fe80008000000 */
[----:B------:R-:W-:Y:S04]  /*83a0*/  LDS.U8 R27, [R45+UR75+0x48] ;  /* 0x0000484b2d1b7984 */ /* 0x000fe80008000000 */
[----:B------:R-:W-:Y:S04]  /*83b0*/  LDS.U8 R49, [R45+UR75+0x400] ;  /* 0x0004004b2d317984 */ /* 0x000fe80008000000 */
[----:B0-----:R-:W-:Y:S04]  /*83c0*/  STL [R1+0x314], R0 ;  /* 0x0003140001007387 */ /* 0x001fe80000100800 */
[----:B------:R-:W0:Y:S04]  /*83d0*/  LDS.U8 R0, [R45+UR75+0xc8] ;  /* 0x0000c84b2d007984 */ /* 0x000e280008000000 */
[----:B-1----:R-:W-:Y:S04]  /*83e0*/  STL [R1+0x84], R9 ;  /* 0x0000840901007387 */ /* 0x002fe80000100800 */
[----:B------:R-:W1:Y:S04]  /*83f0*/  LDS.U8 R9, [R45+UR75+0x80] ;  /* 0x0000804b2d097984 */ /* 0x000e680008000000 */
[----:B------:R-:W-:Y:S04]  /*8400*/  LDS.U8 R48, [R45+UR75+0x440] ;  /* 0x0004404b2d307984 */ /* 0x000fe80008000000 */
[----:B------:R-:W-:Y:S04]  /*8410*/  LDS.U8 R47, [R45+UR75+0x408] ;  /* 0x0004084b2d2f7984 */ /* 0x000fe80008000000 */
[----:B------:R-:W-:Y:S04]  /*8420*/  LDS.U8 R44, [R45+UR75+0x448] ;  /* 0x0004484b2d2c7984 */ /* 0x000fe80008000000 */
[----:B------:R-:W-:Y:S04]  /*8430*/  LDS.U8 R61, [R2+UR75+0x1880] ;  /* 0x0018804b023d7984 */ /* 0x000fe80008000000 */
[----:B------:R-:W-:Y:S04]  /*8440*/  LDS.U8 R60, [R2+UR75+0x18c0] ;  /* 0x0018c04b023c7984 */ /* 0x000fe80008000000 */
[----:B------:R-:W-:Y:S04]  /*8450*/  LDS.U8 R32, [R2+UR75] ;  /* 0x0000004b02207984 */ /* 0x000fe80008000000 */
        /* <DEDUP_REMOVED lines=10> */
[----:B------:R-:W-:Y:S04]  /*8500*/  LDS.U8 R39, [R2+UR75+0x448] ;  /* 0x0004484b02277984 */ /* 0x000fe80008000000 */
[----:B0-----:R-:W-:Y:S04]  /*8510*/  STL [R1+0x88], R0 ;  /* 0x0000880001007387 */ /* 0x001fe80000100800 */
[----:B------:R-:W0:Y:S04]  /*8520*/  LDS.U8 R0, [R45+UR75+0x4c8] ;  /* 0x0004c84b2d007984 */ /* 0x000e280008000000 */
[----:B-1----:R-:W-:Y:S04]  /*8530*/  STL [R1+0x94], R9 ;  /* 0x0000940901007387 */ /* 0x002fe80000100800 */
[----:B------:R-:W-:Y:S04]  /*8540*/  LDS.U8 R9, [R45+UR75+0x800] ;  /* 0x0008004b2d097984 */ /* 0x000fe80008000000 */
[----:B0-----:R-:W-:Y:S04]  /*8550*/  STL [R1+0x90], R0 ;  /* 0x0000900001007387 */ /* 0x001fe80000100800 */
[----:B------:R-:W0:Y:S04]  /*8560*/  LDS.U8 R0, [R45+UR75+0x480] ;  /* 0x0004804b2d007984 */ /* 0x000e280008000000 */
[----:B0-----:R-:W-:Y:S04]  /*8570*/  STL [R1+0x9c], R0 ;  /* 0x00009c0001007387 */ /* 0x001fe80000100800 */
[----:B------:R-:W0:Y:S04]  /*8580*/  LDS.U8 R0, [R45+UR75+0x840] ;  /* 0x0008404b2d007984 */ /* 0x000e280008000000 */
[----:B------:R-:W-:Y:S04]  /*8590*/  STL [R1+0x98], R10 ;  /* 0x0000980a01007387 */ /* 0x000fe80000100800 */
[----:B------:R-:W1:Y:S04]  /*85a0*/  LDS.U8 R10, [R45+UR75+0x888] ;  /* 0x0008884b2d0a7984 */ /* 0x000e680008000000 */
[----:B------:R-:W-:Y:S04]  /*85b0*/  STL [R1+0xdc], R9 ;  /* 0x0000dc0901007387 */ /* 0x000fe80000100800 */
[----:B------:R-:W2:Y:S04]  /*85c0*/  LDS.U8 R9, [R45+UR75+0x8c8] ;  /* 0x0008c84b2d097984 */ /* 0x000ea80008000000 */
[----:B0-----:R-:W-:Y:S04]  /*85d0*/  STL [R1+0xd8], R0 ;  /* 0x0000d80001007387 */ /* 0x001fe80000100800 */
[----:B------:R-:W0:Y:S04]  /*85e0*/  LDS.U8 R0, [R45+UR75+0x808] ;  /* 0x0008084b2d007984 */ /* 0x000e280008000000 */
[----:B-1----:R-:W-:Y:S04]  /*85f0*/  STL [R1+0x10c], R10 ;  /* 0x00010c0a01007387 */ /* 0x002fe80000100800 */
[----:B------:R-:W1:Y:S04]  /*8600*/  LDS.U8 R10, [R45+UR75+0x848] ;  /* 0x0008484b2d0a7984 */ /* 0x000e680008000000 */
[----:B--2---:R-:W-:Y:S04]  /*8610*/  STL [R1+0x108], R9 ;  /* 0x0001080901007387 */ /* 0x004fe80000100800 */
        /* <DEDUP_REMOVED lines=82> */
[----:B------:R-:W-:Y:S04]  /*8b40*/  LDS.U8 R10, [R2+UR75+0x800] ;  /* 0x0008004b020a7984 */ /* 0x000fe80008000000 */
[----:B--2---:R-:W-:Y:S04]  /*8b50*/  STL [R1+0x2d0], R9 ;  /* 0x0002d00901007387 */ /* 0x004fe80000100800 */
[----:B------:R-:W1:Y:S04]  /*8b60*/  LDS.U8 R9, [R2+UR75+0x88] ;  /* 0x0000884b02097984 */ /* 0x000e680008000000 */
[----:B0-----:R-:W-:Y:S04]  /*8b70*/  STL [R1+0x308], R0 ;  /* 0x0003080001007387 */ /* 0x001fe80000100800 */
[----:B------:R-:W0:Y:S04]  /*8b80*/  LDS.U8 R0, [R2+UR75+0xc8] ;  /* 0x0000c84b02007984 */ /* 0x000e280008000000 */
[----:B-1----:R-:W-:Y:S04]  /*8b90*/  STL [R1+0xa4], R9 ;  /* 0x0000a40901007387 */ /* 0x002fe80000100800 */
        /* <DEDUP_REMOVED lines=79> */
[----:B-1----:R1:W-:Y:S04]  /*9090*/  STL [R1+0x2dc], R9 ;  /* 0x0002dc0901007387 */ /* 0x0023e80000100800 */
[----:B-1----:R-:W3:Y:S04]  /*90a0*/  LDL.LU R9, [R1+0x70] ;  /* 0x0000700001097983 */ /* 0x002ee80000300800 */
[----:B--2---:R-:W-:Y:S04]  /*90b0*/  STL [R1+0x2d8], R10 ;  /* 0x0002d80a01007387 */ /* 0x004fe80000100800 */
[----:B------:R-:W1:Y:S04]  /*90c0*/  LDS.U8 R10, [R2+UR75+0x18c8] ;  /* 0x0018c84b020a7984 */ /* 0x000e680008000000 */
[----:B------:R-:W2:Y:S04]  /*90d0*/  LDL.LU R17, [R1+0x6c] ;  /* 0x00006c0001117983 */ /* 0x000ea80000300800 */
[----:B0-----:R-:W-:Y:S04]  /*90e0*/  STL [R1+0x31c], R0 ;  /* 0x00031c0001007387 */ /* 0x001fe80000100800 */
[----:B------:R-:W0:Y:S04]  /*90f0*/  LDS.U8 R0, [R2+UR75+0x1848] ;  /* 0x0018484b02007984 */ /* 0x000e280008000000 */
[----:B------:R-:W4:Y:S04]  /*9100*/  LDL.LU R45, [R1+0x60] ;  /* 0x00006000012d7983 */ /* 0x000f280000300800 */
[----:B-1----:R1:W-:Y:S04]  /*9110*/  STL [R1+0x318], R10 ;  /* 0x0003180a01007387 */ /* 0x0023e80000100800 */
[----:B-1----:R-:W4:Y:S04]  /*9120*/  LDL.LU R10, [R1+0x5c] ;  /* 0x00005c00010a7983 */ /* 0x002f280000300800 */
[----:B------:R1:W-:Y:S04]  /*9130*/  STL [R1+0x2e4], R11 ;  /* 0x0002e40b01007387 */ /* 0x0003e80000100800 */
[----:B------:R-:W4:Y:S04]  /*9140*/  LDL.LU R16, [R1+0x58] ;  /* 0x0000580001107983 */ /* 0x000f280000300800 */
[----:B0-----:R-:W-:Y:S04]  /*9150*/  STL [R1+0x2e0], R0 ;  /* 0x0002e00001007387 */ /* 0x001fe80000100800 */
[----:B------:R-:W0:Y:S04]  /*9160*/  LDS.U8 R0, [R2+UR75+0x1c00] ;  /* 0x001c004b02007984 */ /* 0x000e280008000000 */
[----:B-1----:R-:W4:Y:S04]  /*9170*/  LDL.LU R11, [R1+0x54] ;  /* 0x00005400010b7983 */ /* 0x002f280000300800 */
[----:B------:R-:W4:Y:S04]  /*9180*/  LDL.LU R23, [R1+0x50] ;  /* 0x0000500001177983 */ /* 0x000f280000300800 */
[----:B------:R-:W4:Y:S04]  /*9190*/  LDL.LU R20, [R1+0x4c] ;  /* 0x00004c0001147983 */ /* 0x000f280000300800 */
[----:B------:R-:W4:Y:S04]  /*91a0*/  LDL.LU R22, [R1+0x48] ;  /* 0x0000480001167983 */ /* 0x000f280000300800 */
[----:B------:R-:W4:Y:S04]  /*91b0*/  LDL.LU R21, [R1+0x44] ;  /* 0x0000440001157983 */ /* 0x000f280000300800 */
[----:B------:R-:W-:Y:S04]  /*91c0*/  STL [R1+0x324], R61 ;  /* 0x0003243d01007387 */ /* 0x000fe80000100800 */
[----:B------:R-:W-:Y:S04]  /*91d0*/  STL [R1+0x320], R60 ;  /* 0x0003203c01007387 */ /* 0x000fe80000100800 */
[----:B------:R-:W1:Y:S04]  /*91e0*/  LDS.U8 R61, [R2+UR75+0x1c40] ;  /* 0x001c404b023d7984 */ /* 0x000e680008000000 */
[----:B------:R-:W-:Y:S04]  /*91f0*/  LDS.U8 R60, [R2+UR75+0x1c88] ;  /* 0x001c884b023c7984 */ /* 0x000fe80008000000 */
[----:B0-----:R-:W-:Y:S04]  /*9200*/  STL [R1+0x2ec], R0 ;  /* 0x0002ec0001007387 */ /* 0x001fe80000100800 */
[----:B------:R-:W0:Y:S04]  /*9210*/  LDS.U8 R0, [R2+UR75+0x1cc8] ;  /* 0x001cc84b02007984 */ /* 0x000e280008000000 */
[----:B-1----:R-:W-:Y:S04]  /*9220*/  STL [R1+0x2e8], R61 ;  /* 0x0002e83d01007387 */ /* 0x002fe80000100800 */
[----:B------:R-:W-:Y:S04]  /*9230*/  LDS.U8 R61, [R2+UR75+0x1c48] ;  /* 0x001c484b023d7984 */ /* 0x000fe80008000000 */
[----:B0-----:R0:W-:Y:S04]  /*9240*/  STL [R1+0x350], R0 ;  /* 0x0003500001007387 */ /* 0x0011e80000100800 */
[----:B------:R-:W-:Y:S04]  /*9250*/  STL [R1+0x328], R60 ;  /* 0x0003283c01007387 */ /* 0x000fe80000100800 */
[----:B------:R-:W1:Y:S04]  /*9260*/  LDS.U8 R60, [R2+UR75+0x1c08] ;  /* 0x001c084b023c7984 */ /* 0x000e680008000000 */
[----:B0-----:R-:W4:Y:S04]  /*9270*/  LDL.LU R0, [R1+0x64] ;  /* 0x0000640001007983 */ /* 0x001f280000300800 */
[----:B-1----:R-:W-:Y:S04]  /*9280*/  STL [R1+0x2f4], R60 ;  /* 0x0002f43c01007387 */ /* 0x002fe80000100800 */
[----:B------:R-:W0:Y:S04]  /*9290*/  LDS.U8 R60, [R2+UR75+0x1c80] ;  /* 0x001c804b023c7984 */ /* 0x000e280008000000 */
[----:B0-----:R0:W-:Y:S04]  /*92a0*/  STL [R1+0x34c], R60 ;  /* 0x00034c3c01007387 */ /* 0x0011e80000100800 */
[----:B------:R-:W-:Y:S04]  /*92b0*/  STL [R1+0x2f0], R61 ;  /* 0x0002f03d01007387 */ /* 0x000fe80000100800 */
[----:B------:R1:W3:Y:S04]  /*92c0*/  LDS.U8 R61, [R2+UR75+0x1cc0] ;  /* 0x001cc04b023d7984 */ /* 0x0002e80008000000 */
[----:B0-----:R-:W4:Y:S01]  /*92d0*/  LDL.LU R60, [R1+0x68] ;  /* 0x00006800013c7983 */ /* 0x001f220000300800 */
[----:B------:R-:W-:Y:S06]  /*92e0*/  BAR.SYNC.DEFER_BLOCKING 0x0 ;  /* 0x0000000000007b1d */ /* 0x000fec0000010000 */
[----:B-1----:R-:W4:Y:S04]  /*92f0*/  LDL.LU R2, [R1+0x38] ;  /* 0x0000380001027983 */ /* 0x002f280000300800 */
[----:B---3--:R0:W-:Y:S04]  /*9300*/  STL [R1+0x354], R61 ;  /* 0x0003543d01007387 */ /* 0x0081e80000100800 */
[----:B------:R1:W-:Y:S04]  /*9310*/  STS.U8 [R46+UR75], R9 ;  /* 0x000000092e007988 */ /* 0x0003e8000800004b */
[----:B0-----:R-:W3:Y:S04]  /*9320*/  LDL.LU R61, [R1+0x40] ;  /* 0x00004000013d7983 */ /* 0x001ee80000300800 */
[----:B-1----:R-:W3:Y:S04]  /*9330*/  LDL.LU R9, [R1+0x444] ;  /* 0x0004440001097983 */ /* 0x002ee80000300800 */
[----:B--2---:R0:W-:Y:S04]  /*9340*/  STS.U8 [R46+UR75+0x400], R17 ;  /* 0x000400112e007988 */ /* 0x0041e8000800004b */
[----:B0-----:R-:W2:Y:S04]  /*9350*/  LDL.LU R17, [R1+0x440] ;  /* 0x0004400001117983 */ /* 0x001ea80000300800 */
[----:B----4-:R-:W-:Y:S04]  /*9360*/  STS.U8 [R46+UR75+0x1000], R45 ;  /* 0x0010002d2e007988 */ /* 0x010fe8000800004b */
[----:B------:R-:W-:Y:S04]  /*9370*/  STS.U8 [R46+UR75+0x1400], R10 ;  /* 0x0014000a2e007988 */ /* 0x000fe8000800004b */
[----:B------:R-:W-:Y:S04]  /*9380*/  STS.U8 [R46+UR75+0x1800], R16 ;  /* 0x001800102e007988 */ /* 0x000fe8000800004b */
[----:B------:R-:W-:Y:S04]  /*9390*/  STS.U8 [R46+UR75+0x1c00], R11 ;  /* 0x001c000b2e007988 */ /* 0x000fe8000800004b */
[----:B------:R-:W-:Y:S04]  /*93a0*/  STS.U8 [R46+UR75+0x2000], R23 ;  /* 0x002000172e007988 */ /* 0x000fe8000800004b */
[----:B------:R-:W-:Y:S04]  /*93b0*/  STS.U8 [R46+UR75+0x2400], R20 ;  /* 0x002400142e007988 */ /* 0x000fe8000800004b */
[----:B------:R-:W-:Y:S04]  /*93c0*/  STS.U8 [R46+UR75+0xc00], R0 ;  /* 0x000c00002e007988 */ /* 0x000fe8000800004b */
[----:B------:R0:W-:Y:S04]  /*93d0*/  STS.U8 [R46+UR75+0x800], R60 ;  /* 0x0008003c2e007988 */ /* 0x0001e8000800004b */
[----:B0-----:R-:W4:Y:S04]  /*93e0*/  LDL.LU R60, [R1+0x7c] ;  /* 0x00007c00013c7983 */ /* 0x001f280000300800 */
[----:B------:R-:W2:Y:S04]  /*93f0*/  LDL.LU R0, [R1+0x78] ;  /* 0x0000780001007983 */ /* 0x000ea80000300800 */
[----:B------:R-:W2:Y:S04]  /*9400*/  LDL.LU R45, [R1+0x74] ;  /* 0x00007400012d7983 */ /* 0x000ea80000300800 */
[----:B------:R-:W2:Y:S04]  /*9410*/  LDL.LU R10, [R1+0x43c] ;  /* 0x00043c00010a7983 */ /* 0x000ea80000300800 */
[----:B------:R-:W4:Y:S04]  /*9420*/  LDL.LU R16, [R1+0x438] ;  /* 0x0004380001107983 */ /* 0x000f280000300800 */
[----:B------:R-:W4:Y:S04]  /*9430*/  LDL.LU R11, [R1+0x434] ;  /* 0x00043400010b7983 */ /* 0x000f280000300800 */
[----:B------:R-:W4:Y:S04]  /*9440*/  LDL.LU R23, [R1+0x430] ;  /* 0x0004300001177983 */ /* 0x000f280000300800 */
[----:B------:R-:W4:Y:S04]  /*9450*/  LDL.LU R20, [R1+0x42c] ;  /* 0x00042c0001147983 */ /* 0x000f280000300800 */
[----:B------:R0:W-:Y:S04]  /*9460*/  STS.U8 [R46+UR75+0x2800], R22 ;  /* 0x002800162e007988 */ /* 0x0001e8000800004b */
[----:B------:R1:W-:Y:S04]  /*9470*/  STS.U8 [R46+UR75+0x2c00], R21 ;  /* 0x002c00152e007988 */ /* 0x0003e8000800004b */
[----:B0-----:R-:W4:Y:S04]  /*9480*/  LDL.LU R22, [R1+0x428] ;  /* 0x0004280001167983 */ /* 0x001f280000300800 */
[----:B-1----:R-:W4:Y:S04]  /*9490*/  LDL.LU R21, [R1+0x424] ;  /* 0x0004240001157983 */ /* 0x002f280000300800 */
[----:B---3--:R-:W-:Y:S04]  /*94a0*/  STS.U8 [R46+UR75+0x4400], R9 ;  /* 0x004400092e007988 */ /* 0x008fe8000800004b */
[----:B------:R-:W-:Y:S04]  /*94b0*/  STS.U8 [R46+UR75+0x4800], R8 ;  /* 0x004800082e007988 */ /* 0x000fe8000800004b */
[----:B------:R-:W-:Y:S04]  /*94c0*/  STS.U8 [R46+UR75+0x4c00], R31 ;  /* 0x004c001f2e007988 */ /* 0x000fe8000800004b */
[----:B------:R-:W-:Y:S04]  /*94d0*/  STS.U8 [R46+UR75+0x5000], R30 ;  /* 0x0050001e2e007988 */ /* 0x000fe8000800004b */
[----:B------:R-:W-:Y:S04]  /*94e0*/  STS.U8 [R46+UR75+0x5400], R29 ;  /* 0x0054001d2e007988 */ /* 0x000fe8000800004b */
[----:B------:R-:W-:Y:S04]  /*94f0*/  STS.U8 [R46+UR75+0x5800], R28 ;  /* 0x0058001c2e007988 */ /* 0x000fe8000800004b */
[----:B--2---:R-:W-:Y:S04]  /*9500*/  STS.U8 [R46+UR75+0x4000], R10 ;  /* 0x0040000a2e007988 */ /* 0x004fe8000800004b */
[----:B----4-:R-:W-:Y:S04]  /*9510*/  STS.U8 [R46+UR75+0x3c00], R11 ;  /* 0x003c000b2e007988 */ /* 0x010fe8000800004b */
[----:B------:R0:W-:Y:S04]  /*9520*/  STS.U8 [R46+UR75+0x3800], R20 ;  /* 0x003800142e007988 */ /* 0x0001e8000800004b */
[----:B0-----:R-:W2:Y:S04]  /*9530*/  LDL.LU R20, [R1+0x420] ;  /* 0x0004200001147983 */ /* 0x001ea80000300800 */
[----:B------:R-:W3:Y:S04]  /*9540*/  LDL.LU R11, [R1+0x41c] ;  /* 0x00041c00010b7983 */ /* 0x000ee80000300800 */
[----:B------:R-:W4:Y:S04]  /*9550*/  LDL.LU R10, [R1+0x418] ;  /* 0x00041800010a7983 */ /* 0x000f280000300800 */
[----:B------:R-:W4:Y:S04]  /*9560*/  LDL.LU R9, [R1+0x414] ;  /* 0x0004140001097983 */ /* 0x000f280000300800 */
[----:B------:R-:W4:Y:S04]  /*9570*/  LDL.LU R8, [R1+0x410] ;  /* 0x0004100001087983 */ /* 0x000f280000300800 */
[----:B------:R-:W4:Y:S04]  /*9580*/  LDL.LU R31, [R1+0x40c] ;  /* 0x00040c00011f7983 */ /* 0x000f280000300800 */
[----:B------:R-:W4:Y:S04]  /*9590*/  LDL.LU R30, [R1+0x408] ;  /* 0x00040800011e7983 */ /* 0x000f280000300800 */
[----:B------:R-:W4:Y:S04]  /*95a0*/  LDL.LU R29, [R1+0x404] ;  /* 0x00040400011d7983 */ /* 0x000f280000300800 */
[----:B------:R-:W4:Y:S04]  /*95b0*/  LDL.LU R28, [R1+0x400] ;  /* 0x00040000011c7983 */ /* 0x000f280000300800 */
[----:B------:R0:W-:Y:S04]  /*95c0*/  STS.U8 [R46+UR75+0x3400], R2 ;  /* 0x003400022e007988 */ /* 0x0001e8000800004b */
[----:B------:R-:W-:Y:S01]  /*95d0*/  STS.U8 [R46+UR75+0x3000], R61 ;  /* 0x0030003d2e007988 */ /* 0x000fe2000800004b */
[----:B0-----:R-:W-:-:S03]  /*95e0*/  LOP3.LUT R2, R46, 0x40, RZ, 0x3c, !PT ;  /* 0x000000402e027812 */ /* 0x001fc600078e3cff */
[----:B------:R-:W-:Y:S04]  /*95f0*/  STS.U8 [R46+UR75+0x5c00], R52 ;  /* 0x005c00342e007988 */ /* 0x000fe8000800004b */
        /* <DEDUP_REMOVED lines=28> */
[----:B--2---:R-:W-:Y:S04]  /*97c0*/  STS.U8 [R2+UR75+0x2e00], R20 ;  /* 0x002e001402007988 */ /* 0x004fe8000800004b */
[----:B---3--:R-:W-:Y:S04]  /*97d0*/  STS.U8 [R2+UR75+0x2a00], R11 ;  /* 0x002a000b02007988 */ /* 0x008fe8000800004b */
[----:B----4-:R-:W-:Y:S04]  /*97e0*/  STS.U8 [R2+UR75+0x2600], R10 ;  /* 0x0026000a02007988 */ /* 0x010fe8000800004b */
[----:B------:R-:W-:Y:S04]  /*97f0*/  STS.U8 [R2+UR75+0x2200], R9 ;  /* 0x0022000902007988 */ /* 0x000fe8000800004b */
[----:B------:R-:W-:Y:S04]  /*9800*/  STS.U8 [R2+UR75+0x1e00], R8 ;  /* 0x001e000802007988 */ /* 0x000fe8000800004b */
[----:B------:R-:W-:Y:S04]  /*9810*/  STS.U8 [R2+UR75+0x1a00], R31 ;  /* 0x001a001f02007988 */ /* 0x000fe8000800004b */
[----:B------:R-:W-:Y:S04]  /*9820*/  STS.U8 [R2+UR75+0x1600], R30 ;  /* 0x0016001e02007988 */ /* 0x000fe8000800004b */
[----:B------:R-:W-:Y:S04]  /*9830*/  STS.U8 [R2+UR75+0x1200], R29 ;  /* 0x0012001d02007988 */ /* 0x000fe8000800004b */
[----:B------:R0:W-:Y:S04]  /*9840*/  STS.U8 [R2+UR75+0xe00], R28 ;  /* 0x000e001c02007988 */ /* 0x0001e8000800004b */
[----:B0-----:R-:W2:Y:S04]  /*9850*/  LDL.LU R28, [R1+0x3fc] ;  /* 0x0003fc00011c7983 */ /* 0x001ea80000300800 */
[----:B------:R-:W2:Y:S04]  /*9860*/  LDL.LU R29, [R1+0x3f8] ;  /* 0x0003f800011d7983 */ /* 0x000ea80000300800 */
[----:B------:R-:W2:Y:S04]  /*9870*/  LDL.LU R30, [R1+0x3f4] ;  /* 0x0003f400011e7983 */ /* 0x000ea80000300800 */
[----:B------:R-:W2:Y:S04]  /*9880*/  LDL.LU R31, [R1+0x3f0] ;  /* 0x0003f000011f7983 */ /* 0x000ea80000300800 */
[----:B------:R-:W3:Y:S04]  /*9890*/  LDL.LU R8, [R1+0x3ec] ;  /* 0x0003ec0001087983 */ /* 0x000ee80000300800 */
[----:B------:R-:W3:Y:S04]  /*98a0*/  LDL.LU R9, [R1+0x3e8] ;  /* 0x0003e80001097983 */ /* 0x000ee80000300800 */
[----:B------:R-:W3:Y:S04]  /*98b0*/  LDL.LU R10, [R1+0x3e4] ;  /* 0x0003e400010a7983 */ /* 0x000ee80000300800 */
[----:B------:R-:W3:Y:S04]  /*98c0*/  LDL.LU R11, [R1+0x3e0] ;  /* 0x0003e000010b7983 */ /* 0x000ee80000300800 */
[----:B------:R-:W4:Y:S04]  /*98d0*/  LDL.LU R20, [R1+0x3dc] ;  /* 0x0003dc0001147983 */ /* 0x000f280000300800 */
[----:B------:R-:W4:Y:S04]  /*98e0*/  LDL.LU R21, [R1+0x3d8] ;  /* 0x0003d80001157983 */ /* 0x000f280000300800 */
[----:B------:R-:W4:Y:S04]  /*98f0*/  LDL.LU R22, [R1+0x3d4] ;  /* 0x0003d40001167983 */ /* 0x000f280000300800 */
[----:B------:R-:W4:Y:S04]  /*9900*/  LDL.LU R23, [R1+0x3d0] ;  /* 0x0003d00001177983 */ /* 0x000f280000300800 */
[----:B------:R-:W-:Y:S04]  /*9910*/  STS.U8 [R2+UR75+0x7600], R57 ;  /* 0x0076003902007988 */ /* 0x000fe8000800004b */
[----:B------:R-:W-:Y:S04]  /*9920*/  STS.U8 [R2+UR75+0x7a00], R58 ;  /* 0x007a003a02007988 */ /* 0x000fe8000800004b */
[----:B------:R-:W-:Y:S01]  /*9930*/  STS.U8 [R2+UR75+0x7e00], R59 ;  /* 0x007e003b02007988 */ /* 0x000fe2000800004b */
[----:B------:R-:W-:Y:S06]  /*9940*/  BAR.SYNC.DEFER_BLOCKING 0x0 ;  /* 0x0000000000007b1d */ /* 0x000fec0000010000 */
[----:B------:R-:W2:Y:S04]  /*9950*/  LDL.LU R16, [R1+0x3cc] ;  /* 0x0003cc0001107983 */ /* 0x000ea80000300800 */
[----:B------:R-:W2:Y:S04]  /*9960*/  LDL.LU R17, [R1+0x3c8] ;  /* 0x0003c80001117983 */ /* 0x000ea80000300800 */
[----:B------:R-:W2:Y:S04]  /*9970*/  LDL.LU R18, [R1+0x3c4] ;  /* 0x0003c40001127983 */ /* 0x000ea80000300800 */
[----:B------:R-:W2:Y:S04]  /*9980*/  LDL.LU R19, [R1+0x3c0] ;  /* 0x0003c00001137983 */ /* 0x000ea80000300800 */
[----:B------:R-:W0:Y:S04]  /*9990*/  LDSM.16.M88.4 R56, [R15+UR75] ;  /* 0x0000004b0f38783b */ /* 0x000e280008000200 */
[----:B------:R-:W1:Y:S04]  /*99a0*/  LDSM.16.M88.4 R40, [R15+UR75+0x2000] ;  /* 0x0020004b0f28783b */ /* 0x000e680008000200 */
[----:B------:R-:W2:Y:S04]  /*99b0*/  LDL.LU R12, [R1+0x3bc] ;  /* 0x0003bc00010c7983 */ /* 0x000ea80000300800 */
[----:B------:R-:W2:Y:S04]  /*99c0*/  LDL.LU R13, [R1+0x3b8] ;  /* 0x0003b800010d7983 */ /* 0x000ea80000300800 */
[----:B------:R-:W2:Y:S04]  /*99d0*/  LDL.LU R14, [R1+0x3b4] ;  /* 0x0003b400010e7983 */ /* 0x000ea80000300800 */
[----:B0-----:R-:W-:Y:S04]  /*99e0*/  STL [R1+0x37c], R58 ;  /* 0x00037c3a01007387 */ /* 0x001fe80000100800 */
[----:B------:R-:W-:Y:S01]  /*99f0*/  STL [R1+0x378], R59 ;  /* 0x0003783b01007387 */ /* 0x000fe20000100800 */
[----:B-1----:R-:W-:-:S02]  /*9a00*/  IMAD.MOV.U32 R2, RZ, RZ, R40 ;  /* 0x000000ffff027224 */ /* 0x002fc400078e0028 */
[----:B------:R-:W-:Y:S01]  /*9a10*/  IMAD.MOV.U32 R3, RZ, RZ, R41 ;  /* 0x000000ffff037224 */ /* 0x000fe200078e0029 */
[----:B------:R-:W-:Y:S04]  /*9a20*/  STL.64 [R1], R40 ;  /* 0x0000002801007387 */ /* 0x000fe80000100a00 */
[----:B------:R-:W-:Y:S04]  /*9a30*/  STL.64 [R1+0x8], R42 ;  /* 0x0000082a01007387 */ /* 0x000fe80000100a00 */
[----:B------:R-:W0:Y:S04]  /*9a40*/  LDSM.16.M88.4 R40, [R15+UR75+0x4000] ;  /* 0x0040004b0f28783b */ /* 0x000e280008000200 */
[----:B0-----:R-:W-:Y:S01]  /*9a50*/  STL.64 [R1+0x10], R40 ;  /* 0x0000102801007387 */ /* 0x001fe20000100a00 */
[----:B------:R-:W-:-:S02]  /*9a60*/  IMAD.MOV.U32 R6, RZ, RZ, R40 ;  /* 0x000000ffff067224 */ /* 0x000fc400078e0028 */
[----:B------:R-:W-:Y:S01]  /*9a70*/  IMAD.MOV.U32 R7, RZ, RZ, R41 ;  /* 0x000000ffff077224 */ /* 0x000fe200078e0029 */
[----:B------:R-:W-:Y:S04]  /*9a80*/  STL.64 [R1+0x18], R42 ;  /* 0x0000182a01007387 */ /* 0x000fe80000100a00 */
[----:B------:R0:W1:Y:S04]  /*9a90*/  LDSM.16.M88.4 R40, [R15+UR75+0x6000] ;  /* 0x0060004b0f28783b */ /* 0x0000680008000200 */
[----:B0-----:R-:W2:Y:S01]  /*9aa0*/  LDL.LU R15, [R1+0x3b0] ;  /* 0x0003b000010f7983 */ /* 0x001ea20000300800 */
[----:B------:R-:W-:-:S02]  /*9ab0*/  F2FP.F16.E4M3.UNPACK_B R6, R6 ;  /* 0x00000006ff06723e */ /* 0x000fc400020006ff */
[----:B------:R-:W-:Y:S01]  /*9ac0*/  F2FP.F16.E4M3.UNPACK_B R7, R7 ;  /* 0x00000007ff07723e */ /* 0x000fe200020006ff */
[----:B-1----:R0:W-:Y:S01]  /*9ad0*/  STL [R1+0x20], R40 ;  /* 0x0000202801007387 */ /* 0x0021e20000100800 */
[----:B------:R-:W-:Y:S02]  /*9ae0*/  IMAD.MOV.U32 R0, RZ, RZ, R40 ;  /* 0x000000ffff007224 */ /* 0x000fe400078e0028 */
[----:B------:R-:W-:Y:S01]  /*9af0*/  IMAD.MOV.U32 R58, RZ, RZ, R41 ;  /* 0x000000ffff3a7224 */ /* 0x000fe200078e0029 */
[----:B------:R1:W-:Y:S01]  /*9b00*/  STL.64 [R1+0x28], R42 ;  /* 0x0000282a01007387 */ /* 0x0003e20000100a00 */
[----:B------:R-:W-:Y:S02]  /*9b10*/  IMAD R41, R27, 0x100, R26 ;  /* 0x000001001b297824 */ /* 0x000fe400078e021a */
[----:B0-----:R-:W-:-:S03]  /*9b20*/  IMAD R40, R25, 0x100, R24 ;  /* 0x0000010019287824 */ /* 0x001fc600078e0218 */
[----:B------:R-:W-:Y:S01]  /*9b30*/  F2FP.F16.E4M3.UNPACK_B R41, R41 ;  /* 0x00000029ff29723e */ /* 0x000fe200020006ff */
[----:B------:R-:W2:Y:S01]  /*9b40*/  LDL.LU R24, [R1+0x3ac] ;  /* 0x0003ac0001187983 */ /* 0x000ea20000300800 */
[----:B-1----:R-:W-:Y:S02]  /*9b50*/  IMAD R42, R48, 0x100, R49 ;  /* 0x00000100302a7824 */ /* 0x002fe400078e0231 */
[----:B------:R-:W-:Y:S01]  /*9b60*/  IMAD R43, R44, 0x100, R47 ;  /* 0x000001002c2b7824 */ /* 0x000fe200078e022f */
[----:B------:R-:W-:Y:S01]  /*9b70*/  F2FP.F16.E4M3.UNPACK_B R40, R40 ;  /* 0x00000028ff28723e */ /* 0x000fe200020006ff */
[----:B------:R-:W2:Y:S01]  /*9b80*/  LDL.LU R25, [R1+0x3a8] ;  /* 0x0003a80001197983 */ /* 0x000ea20000300800 */
[----:B------:R-:W-:Y:S02]  /*9b90*/  F2FP.F16.E4M3.UNPACK_B R42, R42 ;  /* 0x0000002aff2a723e */ /* 0x000fe400020006ff */
[----:B------:R-:W-:Y:S01]  /*9ba0*/  F2FP.F16.E4M3.UNPACK_B R43, R43 ;  /* 0x0000002bff2b723e */ /* 0x000fe200020006ff */
[----:B------:R-:W2:Y:S04]  /*9bb0*/  LDL.LU R26, [R1+0x3a4] ;  /* 0x0003a400011a7983 */ /* 0x000ea80000300800 */
[----:B------:R-:W2:Y:S02]  /*9bc0*/  LDL.LU R27, [R1+0x3a0] ;  /* 0x0003a000011b7983 */ /* 0x000ea40000300800 */
[----:B----4-:R-:W-:Y:S01]  /*9bd0*/  HMMA.16816.F32 R48, R40, R6, R20 ;  /* 0x000000062830723c */ /* 0x010fe20000001814 */
[----:B------:R-:W-:-:S02]  /*9be0*/  IMAD R20, R33, 0x100, R32 ;  /* 0x0000010021147824 */ /* 0x000fc400078e0220 */
[----:B------:R-:W4:Y:S01]  /*9bf0*/  LDL.LU R32, [R1+0x39c] ;  /* 0x00039c0001207983 */ /* 0x000f220000300800 */
[----:B------:R-:W-:-:S03]  /*9c00*/  IMAD R21, R35, 0x100, R34 ;  /* 0x0000010023157824 */ /* 0x000fc600078e0222 */
[----:B------:R-:W4:Y:S04]  /*9c10*/  LDL.LU R33, [R1+0x398] ;  /* 0x0003980001217983 */ /* 0x000f280000300800 */
[----:B------:R-:W4:Y:S04]  /*9c20*/  LDL.LU R34, [R1+0x394] ;  /* 0x0003940001227983 */ /* 0x000f280000300800 */
[----:B------:R-:W4:Y:S01]  /*9c30*/  LDL.LU R35, [R1+0x390] ;  /* 0x0003900001237983 */ /* 0x000f220000300800 */
[----:B------:R-:W-:Y:S02]  /*9c40*/  F2FP.F16.E4M3.UNPACK_B R2, R2 ;  /* 0x00000002ff02723e */ /* 0x000fe400020006ff */
[----:B------:R-:W-:Y:S01]  /*9c50*/  F2FP.F16.E4M3.UNPACK_B R3, R3 ;  /* 0x00000003ff03723e */ /* 0x000fe200020006ff */
[----:B------:R-:W-:-:S02]  /*9c60*/  IMAD R22, R37, 0x100, R36 ;  /* 0x0000010025167824 */ /* 0x000fc400078e0224 */
[----:B------:R-:W4:Y:S01]  /*9c70*/  LDL.LU R36, [R1+0x38c] ;  /* 0x00038c0001247983 */ /* 0x000f220000300800 */
[----:B------:R-:W-:-:S03]  /*9c80*/  IMAD R23, R39, 0x100, R38 ;  /* 0x0000010027177824 */ /* 0x000fc600078e0226 */
[----:B------:R-:W4:Y:S01]  /*9c90*/  LDL.LU R37, [R1+0x388] ;  /* 0x0003880001257983 */ /* 0x000f220000300800 */
[----:B---3--:R-:W-:Y:S03]  /*9ca0*/  HMMA.16816.F32 R44, R40, R2, R8 ;  /* 0x00000002282c723c */ /* 0x008fe60000001808 */
[----:B------:R-:W3:Y:S01]  /*9cb0*/  LDL.LU R38, [R1+0x384] ;  /* 0x0003840001267983 */ /* 0x000ee20000300800 */
[----:B------:R-:W-:-:S03]  /*9cc0*/  F2FP.F16.E4M3.UNPACK_B R4, R56 ;  /* 0x00000038ff04723e */ /* 0x000fc600020006ff */
[----:B------:R-:W3:Y:S01]  /*9cd0*/  LDL.LU R39, [R1+0x380] ;  /* 0x0003800001277983 */ /* 0x000ee20000300800 */
[----:B------:R-:W-:-:S03]  /*9ce0*/  F2FP.F16.E4M3.UNPACK_B R5, R57 ;  /* 0x00000039ff05723e */ /* 0x000fc600020006ff */
[----:B------:R-:W3:Y:S01]  /*9cf0*/  LDL.LU R10, [R1+0x4] ;  /* 0x00000400010a7983 */ /* 0x000ee20000300800 */
[----:B------:R-:W-:Y:S02]  /*9d00*/  F2FP.F16.E4M3.UNPACK_B R20, R20 ;  /* 0x00000014ff14723e */ /* 0x000fe400020006ff */
[----:B------:R-:W-:Y:S01]  /*9d10*/  F2FP.F16.E4M3.UNPACK_B R21, R21 ;  /* 0x00000015ff15723e */ /* 0x000fe200020006ff */
[----:B------:R-:W3:Y:S01]  /*9d20*/  LDL.LU R11, [R1+0x10] ;  /* 0x00001000010b7983 */ /* 0x000ee20000300800 */
[----:B------:R-:W-:Y:S02]  /*9d30*/  F2FP.F16.E4M3.UNPACK_B R22, R22 ;  /* 0x00000016ff16723e */ /* 0x000fe400020006ff */
[----:B------:R-:W-:Y:S01]  /*9d40*/  F2FP.F16.E4M3.UNPACK_B R23, R23 ;  /* 0x00000017ff17723e */ /* 0x000fe200020006ff */
[----:B------:R-:W3:Y:S01]  /*9d50*/  LDL.LU R59, [R1+0xa4] ;  /* 0x0000a400013b7983 */ /* 0x000ee20000300800 */
[----:B------:R-:W-:Y:S02]  /*9d60*/  F2FP.F16.E4M3.UNPACK_B R8, R0 ;  /* 0x00000000ff08723e */ /* 0x000fe400020006ff */
[----:B------:R-:W-:Y:S01]  /*9d70*/  F2FP.F16.E4M3.UNPACK_B R9, R58 ;  /* 0x0000003aff09723e */ /* 0x000fe200020006ff */
[----:B------:R-:W3:Y:S04]  /*9d80*/  LDL.LU R55, [R1+0xa0] ;  /* 0x0000a00001377983 */ /* 0x000ee80000300800 */
[----:B------:R-:W3:Y:S04]  /*9d90*/  LDL.LU R54, [R1+0xac] ;  /* 0x0000ac0001367983 */ /* 0x000ee80000300800 */
[----:B------:R-:W3:Y:S01]  /*9da0*/  LDL.LU R53, [R1+0xa8] ;  /* 0x0000a80001357983 */ /* 0x000ee20000300800 */
[C---:B--2---:R-:W-:Y:S03]  /*9db0*/  HMMA.16816.F32 R28, R40.reuse, R4, R28 ;  /* 0x00000004281c723c */ /* 0x044fe6000000181c */
[----:B------:R-:W2:Y:S04]  /*9dc0*/  LDL.LU R52, [R1+0xb4] ;  /* 0x0000b40001347983 */ /* 0x000ea80000300800 */
[----:B------:R-:W2:Y:S01]  /*9dd0*/  LDL.LU R61, [R1+0xb0] ;  /* 0x0000b000013d7983 */ /* 0x000ea20000300800 */
[----:B------:R-:W-:Y:S03]  /*9de0*/  HMMA.16816.F32 R16, R40, R8, R16 ;  /* 0x000000082810723c */ /* 0x000fe60000001810 */
[----:B------:R-:W2:Y:S04]  /*9df0*/  LDL.LU R60, [R1+0xbc] ;  /* 0x0000bc00013c7983 */ /* 0x000ea80000300800 */
[----:B------:R-:W2:Y:S01]  /*9e00*/  LDL.LU R0, [R1+0xb8] ;  /* 0x0000b80001007983 */ /* 0x000ea20000300800 */
[C---:B------:R-:W-:Y:S03]  /*9e10*/  HMMA.16816.F32 R12, R20.reuse, R4, R12 ;  /* 0x00000004140c723c */ /* 0x040fe6000000180c */
[----:B------:R-:W2:Y:S04]  /*9e20*/  LDL.LU R4, [R1+0x90] ;  /* 0x0000900001047983 */ /* 0x000ea80000300800 */
[----:B------:R-:W2:Y:S01]  /*9e30*/  LDL.LU R5, [R1+0x98] ;  /* 0x0000980001057983 */ /* 0x000ea20000300800 */
[C---:B------:R-:W-:Y:S03]  /*9e40*/  HMMA.16816.F32 R40, R20.reuse, R2, R24 ;  /* 0x000000021428723c */ /* 0x040fe60000001818 */
[----:B------:R-:W2:Y:S04]  /*9e50*/  LDL.LU R2, [R1+0x80] ;  /* 0x0000800001027983 */ /* 0x000ea80000300800 */
[----:B------:R-:W2:Y:S01]  /*9e60*/  LDL.LU R3, [R1+0x88] ;  /* 0x0000880001037983 */ /* 0x000ea20000300800 */
[----:B----4-:R-:W-:Y:S03]  /*9e70*/  HMMA.16816.F32 R24, R20, R6, R32 ;  /* 0x000000061418723c */ /* 0x010fe60000001820 */
[----:B------:R-:W2:Y:S04]  /*9e80*/  LDL.LU R32, [R1+0x84] ;  /* 0x0000840001207983 */ /* 0x000ea80000300800 */
[----:B------:R-:W4:Y:S04]  /*9e90*/  LDL.LU R33, [R1+0x8c] ;  /* 0x00008c0001217983 */ /* 0x000f280000300800 */
[----:B------:R-:W3:Y:S04]  /*9ea0*/  LDL.LU R34, [R1+0x94] ;  /* 0x0000940001227983 */ /* 0x000ee80000300800 */
[----:B------:R-:W3:Y:S04]  /*9eb0*/  LDL.LU R35, [R1+0x9c] ;  /* 0x00009c0001237983 */ /* 0x000ee80000300800 */
[----:B------:R-:W3:Y:S04]  /*9ec0*/  LDL.LU R6, [R1+0x14] ;  /* 0x0000140001067983 */ /* 0x000ee80000300800 */
[----:B------:R-:W3:Y:S01]  /*9ed0*/  LDL.LU R7, [R1+0x20] ;  /* 0x0000200001077983 */ /* 0x000ee20000300800 */
[----:B--2---:R-:W-:-:S02]  /*9ee0*/  IMAD R2, R2, 0x100, R32 ;  /* 0x0000010002027824 */ /* 0x004fc400078e0220 */
[----:B----4-:R-:W-:Y:S02]  /*9ef0*/  IMAD R3, R3, 0x100, R33 ;  /* 0x0000010003037824 */ /* 0x010fe400078e0221 */
[----:B---3--:R-:W-:Y:S02]  /*9f00*/  IMAD R4, R4, 0x100, R34 ;  /* 0x0000010004047824 */ /* 0x008fe400078e0222 */
[----:B------:R-:W-:Y:S02]  /*9f10*/  IMAD R5, R5, 0x100, R35 ;  /* 0x0000010005057824 */ /* 0x000fe400078e0223 */
[----:B------:R-:W-:Y:S01]  /*9f20*/  HMMA.16816.F32 R32, R20, R8, R36 ;  /* 0x000000081420723c */ /* 0x000fe20000001824 */
[----:B------:R-:W2:Y:S01]  /*9f30*/  LDL.LU R39, [R1] ;  /* 0x0000000001277983 */ /* 0x000ea20000300800 */
[----:B------:R-:W-:Y:S02]  /*9f40*/  F2FP.F16.E4M3.UNPACK_B R20, R2 ;  /* 0x00000002ff14723e */ /* 0x000fe400020006ff */
[----:B------:R-:W-:-:S02]  /*9f50*/  F2FP.F16.E4M3.UNPACK_B R21, R3 ;  /* 0x00000003ff15723e */ /* 0x000fc400020006ff */
[----:B------:R-:W-:Y:S02]  /*9f60*/  F2FP.F16.E4M3.UNPACK_B R22, R4 ;  /* 0x00000004ff16723e */ /* 0x000fe400020006ff */
[----:B------:R-:W-:Y:S02]  /*9f70*/  F2FP.F16.E4M3.UNPACK_B R23, R5 ;  /* 0x00000005ff17723e */ /* 0x000fe400020006ff */
[----:B------:R-:W-:Y:S02]  /*9f80*/  F2FP.F16.E4M3.UNPACK_B R3, R10.H1 ;  /* 0x0000000aff03723e */ /* 0x000fe400030006ff */
[----:B------:R-:W-:Y:S02]  /*9f90*/  F2FP.F16.E4M3.UNPACK_B R4, R11.H1 ;  /* 0x0000000bff04723e */ /* 0x000fe400030006ff */
[----:B------:R-:W-:Y:S02]  /*9fa0*/  F2FP.F16.E4M3.UNPACK_B R5, R6.H1 ;  /* 0x00000006ff05723e */ /* 0x000fe400030006ff */
[----:B------:R-:W-:-:S02]  /*9fb0*/  F2FP.F16.E4M3.UNPACK_B R6, R7.H1 ;  /* 0x00000007ff06723e */ /* 0x000fc400030006ff */
[----:B------:R-:W-:Y:S02]  /*9fc0*/  F2FP.F16.E4M3.UNPACK_B R36, R56.H1 ;  /* 0x00000038ff24723e */ /* 0x000fe400030006ff */
[----:B------:R-:W-:Y:S02]  /*9fd0*/  F2FP.F16.E4M3.UNPACK_B R37, R57.H1 ;  /* 0x00000039ff25723e */ /* 0x000fe400030006ff */
[----:B------:R-:W-:Y:S01]  /*9fe0*/  F2FP.F16.E4M3.UNPACK_B R7, R58.H1 ;  /* 0x0000003aff07723e */ /* 0x000fe200030006ff */
[----:B------:R-:W-:Y:S01]  /*9ff0*/  IMAD R38, R53, 0x100, R54 ;  /* 0x0000010035267824 */ /* 0x000fe200078e0236 */
[----:B------:R-:W3:Y:S03]  /*a000*/  LDL.LU R58, [R1+0x37c] ;  /* 0x00037c00013a7983 */ /* 0x000ee60000300800 */
[C---:B------:R-:W-:Y:S08]  /*a010*/  HMMA.16816.F32 R28, R20.reuse, R36, R28 ;  /* 0x00000024141c723c */ /* 0x040ff0000000181c */
[----:B------:R-:W-:Y:S01]  /*a020*/  HMMA.16816.F32 R16, R20, R6, R16 ;  /* 0x000000061410723c */ /* 0x000fe20000001810 */
[----:B--2---:R-:W-:Y:S01]  /*a030*/  F2FP.F16.E4M3.UNPACK_B R2, R39.H1 ;  /* 0x00000027ff02723e */ /* 0x004fe200030006ff */
[----:B------:R-:W-:-:S02]  /*a040*/  IMAD R39, R55, 0x100, R59 ;  /* 0x0000010037277824 */ /* 0x000fc400078e023b */
[----:B------:R-:W2:Y:S04]  /*a050*/  LDL.LU R59, [R1+0xdc] ;  /* 0x0000dc00013b7983 */ /* 0x000ea80000300800 */
[C---:B------:R-:W-:Y:S08]  /*a060*/  HMMA.16816.F32 R8, R20.reuse, R2, R44 ;  /* 0x000000021408723c */ /* 0x040ff0000000182c */
[----:B------:R-:W-:Y:S01]  /*a070*/  HMMA.16816.F32 R44, R20, R4, R48 ;  /* 0x00000004142c723c */ /* 0x000fe20000001830 */
[----:B------:R-:W-:Y:S01]  /*a080*/  IMAD R48, R61, 0x100, R52 ;  /* 0x000001003d307824 */ /* 0x000fe200078e0234 */
[----:B------:R-:W4:Y:S01]  /*a090*/  LDL.LU R50, [R1+0xe0] ;  /* 0x0000e00001327983 */ /* 0x000f220000300800 */
[----:B------:R-:W-:Y:S01]  /*a0a0*/  IMAD R49, R0, 0x100, R60 ;  /* 0x0000010000317824 */ /* 0x000fe200078e023c */
[----:B------:R-:W-:-:S02]  /*a0b0*/  F2FP.F16.E4M3.UNPACK_B R20, R39 ;  /* 0x00000027ff14723e */ /* 0x000fc400020006ff */
[----:B------:R-:W2:Y:S01]  /*a0c0*/  LDL.LU R51, [R1+0xec] ;  /* 0x0000ec0001337983 */ /* 0x000ea20000300800 */
[----:B------:R-:W-:Y:S02]  /*a0d0*/  F2FP.F16.E4M3.UNPACK_B R21, R38 ;  /* 0x00000026ff15723e */ /* 0x000fe400020006ff */
[----:B------:R-:W-:Y:S01]  /*a0e0*/  F2FP.F16.E4M3.UNPACK_B R22, R48 ;  /* 0x00000030ff16723e */ /* 0x000fe200020006ff */
[----:B------:R-:W2:Y:S01]  /*a0f0*/  LDL.LU R57, [R1+0xe8] ;  /* 0x0000e80001397983 */ /* 0x000ea20000300800 */
[----:B------:R-:W-:-:S03]  /*a100*/  F2FP.F16.E4M3.UNPACK_B R23, R49 ;  /* 0x00000031ff17723e */ /* 0x000fc600020006ff */
[----:B------:R-:W2:Y:S04]  /*a110*/  LDL.LU R56, [R1+0xf4] ;  /* 0x0000f40001387983 */ /* 0x000ea80000300800 */
[----:B------:R-:W2:Y:S01]  /*a120*/  LDL.LU R61, [R1+0xf0] ;  /* 0x0000f000013d7983 */ /* 0x000ea20000300800 */
[C---:B------:R-:W-:Y:S03]  /*a130*/  HMMA.16816.F32 R52, R20.reuse, R36, R12 ;  /* 0x000000241434723c */ /* 0x040fe6000000180c */
[----:B------:R-:W2:Y:S04]  /*a140*/  LDL.LU R60, [R1+0xfc] ;  /* 0x0000fc00013c7983 */ /* 0x000ea80000300800 */
[----:B------:R-:W2:Y:S04]  /*a150*/  LDL.LU R0, [R1+0xf8] ;  /* 0x0000f80001007983 */ /* 0x000ea80000300800 */
[----:B------:R-:W4:Y:S04]  /*a160*/  LDL.LU R39, [R1+0xe4] ;  /* 0x0000e40001277983 */ /* 0x000f280000300800 */
[----:B------:R-:W2:Y:S04]  /*a170*/  LDL R38, [R1+0x2c] ;  /* 0x00002c0001267983 */ /* 0x000ea80000100800 */
[----:B------:R-:W2:Y:S04]  /*a180*/  LDL R48, [R1+0x28] ;  /* 0x0000280001307983 */ /* 0x000ea80000100800 */
[----:B------:R-:W2:Y:S04]  /*a190*/  LDL R49, [R1+0x1c] ;  /* 0x00001c0001317983 */ /* 0x000ea80000100800 */
[----:B------:R-:W2:Y:S01]  /*a1a0*/  LDL.LU R12, [R1+0xd8] ;  /* 0x0000d800010c7983 */ /* 0x000ea20000300800 */
[C---:B------:R-:W-:Y:S03]  /*a1b0*/  HMMA.16816.F32 R40, R20.reuse, R2, R40 ;  /* 0x000000021428723c */ /* 0x040fe60000001828 */
[----:B------:R-:W3:Y:S04]  /*a1c0*/  LDL.LU R13, [R1+0xd0] ;  /* 0x0000d000010d7983 */ /* 0x000ee80000300800 */
[----:B------:R-:W4:Y:S01]  /*a1d0*/  LDL.LU R14, [R1+0xc8] ;  /* 0x0000c800010e7983 */ /* 0x000f220000300800 */
[----:B------:R-:W-:Y:S03]  /*a1e0*/  HMMA.16816.F32 R24, R20, R4, R24 ;  /* 0x000000041418723c */ /* 0x000fe60000001818 */
[----:B------:R-:W4:Y:S04]  /*a1f0*/  LDL.LU R15, [R1+0xc0] ;  /* 0x0000c000010f7983 */ /* 0x000f280000300800 */
[----:B------:R-:W4:Y:S04]  /*a200*/  LDL R36, [R1+0xc] ;  /* 0x00000c0001247983 */ /* 0x000f280000100800 */
[----:B------:R-:W4:Y:S04]  /*a210*/  LDL R37, [R1+0x18] ;  /* 0x0000180001257983 */ /* 0x000f280000100800 */
[----:B------:R-:W4:Y:S04]  /*a220*/  LDL.LU R2, [R1+0xc4] ;  /* 0x0000c40001027983 */ /* 0x000f280000300800 */
[----:B------:R-:W4:Y:S04]  /*a230*/  LDL R3, [R1+0x8] ;  /* 0x0000080001037983 */ /* 0x000f280000100800 */
[----:B------:R-:W4:Y:S04]  /*a240*/  LDL.LU R4, [R1+0xd4] ;  /* 0x0000d40001047983 */ /* 0x000f280000300800 */
[----:B------:R-:W4:Y:S01]  /*a250*/  LDL.LU R5, [R1+0xcc] ;  /* 0x0000cc0001057983 */ /* 0x000f220000300800 */
[----:B--2---:R-:W-:-:S03]  /*a260*/  IMAD R12, R12, 0x100, R59 ;  /* 0x000001000c0c7824 */ /* 0x004fc600078e023b */
[----:B------:R-:W2:Y:S01]  /*a270*/  LDL.LU R59, [R1+0x378] ;  /* 0x00037800013b7983 */ /* 0x000ea20000300800 */
[----:B------:R-:W-:Y:S01]  /*a280*/  HMMA.16816.F32 R32, R20, R6, R32 ;  /* 0x000000061420723c */ /* 0x000fe20000001820 */
[----:B---3--:R-:W-:Y:S02]  /*a290*/  F2FP.F16.E4M3.UNPACK_B R20, R58 ;  /* 0x0000003aff14723e */ /* 0x008fe400020006ff */
[----:B------:R-:W-:Y:S01]  /*a2a0*/  F2FP.F16.E4M3.UNPACK_B R12, R12 ;  /* 0x0000000cff0c723e */ /* 0x000fe200020006ff */
[----:B----4-:R-:W-:Y:S02]  /*a2b0*/  IMAD R23, R50, 0x100, R39 ;  /* 0x0000010032177824 */ /* 0x010fe400078e0227 */
[----:B------:R-:W-:Y:S01]  /*a2c0*/  IMAD R22, R57, 0x100, R51 ;  /* 0x0000010039167824 */ /* 0x000fe200078e0233 */
[----:B------:R-:W-:Y:S01]  /*a2d0*/  F2FP.F16.E4M3.UNPACK_B R7, R36 ;  /* 0x00000024ff07723e */ /* 0x000fe200020006ff */
[----:B------:R-:W-:Y:S01]  /*a2e0*/  IMAD R15, R15, 0x100, R2 ;  /* 0x000001000f0f7824 */ /* 0x000fe200078e0202 */
[----:B------:R-:W-:-:S02]  /*a2f0*/  F2FP.F16.E4M3.UNPACK_B R2, R48 ;  /* 0x00000030ff02723e */ /* 0x000fc400020006ff */
[----:B------:R-:W-:Y:S01]  /*a300*/  F2FP.F16.E4M3.UNPACK_B R6, R3 ;  /* 0x00000003ff06723e */ /* 0x000fe200020006ff */
[----:B------:R-:W-:Y:S02]  /*a310*/  IMAD R13, R13, 0x100, R4 ;  /* 0x000001000d0d7824 */ /* 0x000fe400078e0204 */
[----:B------:R-:W-:-:S03]  /*a320*/  IMAD R14, R14, 0x100, R5 ;  /* 0x000001000e0e7824 */ /* 0x000fc600078e0205 */
[----:B------:R-:W-:Y:S02]  /*a330*/  F2FP.F16.E4M3.UNPACK_B R13, R13 ;  /* 0x0000000dff0d723e */ /* 0x000fe400020006ff */
[----:B------:R-:W-:Y:S02]  /*a340*/  F2FP.F16.E4M3.UNPACK_B R15, R15 ;  /* 0x0000000fff0f723e */ /* 0x000fe400020006ff */
[----:B------:R-:W-:Y:S02]  /*a350*/  F2FP.F16.E4M3.UNPACK_B R14, R14 ;  /* 0x0000000eff0e723e */ /* 0x000fe400020006ff */
[----:B------:R-:W-:Y:S02]  /*a360*/  F2FP.F16.E4M3.UNPACK_B R4, R37 ;  /* 0x00000025ff04723e */ /* 0x000fe400020006ff */
[----:B------:R-:W-:Y:S02]  /*a370*/  F2FP.F16.E4M3.UNPACK_B R5, R49 ;  /* 0x00000031ff05723e */ /* 0x000fe400020006ff */
[----:B------:R-:W-:Y:S01]  /*a380*/  F2FP.F16.E4M3.UNPACK_B R3, R38 ;  /* 0x00000026ff03723e */ /* 0x000fe200020006ff */
[----:B------:R-:W-:Y:S01]  /*a390*/  IMAD R36, R61, 0x100, R56 ;  /* 0x000001003d247824 */ /* 0x000fe200078e0238 */
[C---:B------:R-:W-:Y:S01]  /*a3a0*/  HMMA.16816.F32 R8, R12.reuse, R6, R8 ;  /* 0x000000060c08723c */ /* 0x040fe20000001808 */
[----:B------:R-:W-:Y:S01]  /*a3b0*/  IMAD R37, R0, 0x100, R60 ;  /* 0x0000010000257824 */ /* 0x000fe200078e023c */
[----:B------:R-:W3:Y:S04]  /*a3c0*/  LDL.LU R38, [R1+0x110] ;  /* 0x0001100001267983 */ /* 0x000ee80000300800 */
[----:B------:R-:W4:Y:S02]  /*a3d0*/  LDL.LU R39, [R1+0x118] ;  /* 0x0001180001277983 */ /* 0x000f240000300800 */
[C---:B------:R-:W-:Y:S02]  /*a3e0*/  HMMA.16816.F32 R44, R12.reuse, R4, R44 ;  /* 0x000000040c2c723c */ /* 0x040fe4000000182c */
[----:B------:R-:W3:Y:S04]  /*a3f0*/  LDL.LU R49, [R1+0x3c] ;  /* 0x00003c0001317983 */ /* 0x000ee80000300800 */
[----:B------:R-:W3:Y:S02]  /*a400*/  LDL.LU R48, [R1+0x130] ;  /* 0x0001300001307983 */ /* 0x000ee40000300800 */
[----:B------:R-:W-:Y:S02]  /*a410*/  HMMA.16816.F32 R16, R12, R2, R16 ;  /* 0x000000020c10723c */ /* 0x000fe40000001810 */
[----:B------:R-:W3:Y:S04]  /*a420*/  LDL.LU R50, [R1+0x12c] ;  /* 0x00012c0001327983 */ /* 0x000ee80000300800 */
[----:B------:R-:W3:Y:S04]  /*a430*/  LDL.LU R51, [R1+0x138] ;  /* 0x0001380001337983 */ /* 0x000ee80000300800 */
[----:B------:R-:W3:Y:S04]  /*a440*/  LDL.LU R57, [R1+0x134] ;  /* 0x0001340001397983 */ /* 0x000ee80000300800 */
[----:B------:R-:W4:Y:S04]  /*a450*/  LDL.LU R56, [R1+0x140] ;  /* 0x0001400001387983 */ /* 0x000f280000300800 */
[----:B------:R-:W4:Y:S04]  /*a460*/  LDL.LU R61, [R1+0x13c] ;  /* 0x00013c00013d7983 */ /* 0x000f280000300800 */
[----:B------:R-:W4:Y:S04]  /*a470*/  LDL.LU R60, [R1+0x1ac] ;  /* 0x0001ac00013c7983 */ /* 0x000f280000300800 */
[----:B------:R-:W4:Y:S01]  /*a480*/  LDL.LU R0, [R1+0x1a8] ;  /* 0x0001a80001007983 */ /* 0x000f220000300800 */
[----:B--2---:R-:W-:-:S07]  /*a490*/  F2FP.F16.E4M3.UNPACK_B R21, R59 ;  /* 0x0000003bff15723e */ /* 0x004fce00020006ff */
[----:B------:R-:W-:Y:S01]  /*a4a0*/  HMMA.16816.F32 R28, R12, R20, R28 ;  /* 0x000000140c1c723c */ /* 0x000fe2000000181c */
[----:B------:R-:W-:Y:S02]  /*a4b0*/  F2FP.F16.E4M3.UNPACK_B R12, R23 ;  /* 0x00000017ff0c723e */ /* 0x000fe400020006ff */
[----:B------:R-:W-:Y:S01]  /*a4c0*/  F2FP.F16.E4M3.UNPACK_B R13, R22 ;  /* 0x00000016ff0d723e */ /* 0x000fe200020006ff */
[----:B------:R-:W2:Y:S01]  /*a4d0*/  LDL.LU R23, [R1+0x2c] ;  /* 0x00002c0001177983 */ /* 0x000ea20000300800 */
[----:B------:R-:W-:Y:S02]  /*a4e0*/  F2FP.F16.E4M3.UNPACK_B R14, R36 ;  /* 0x00000024ff0e723e */ /* 0x000fe400020006ff */
[----:B------:R-:W-:Y:S01]  /*a4f0*/  F2FP.F16.E4M3.UNPACK_B R15, R37 ;  /* 0x00000025ff0f723e */ /* 0x000fe200020006ff */
[----:B------:R-:W2:Y:S04]  /*a500*/  LDL.LU R22, [R1+0x28] ;  /* 0x0000280001167983 */ /* 0x000ea80000300800 */
[----:B------:R-:W2:Y:S02]  /*a510*/  LDL.LU R36, [R1+0x108] ;  /* 0x0001080001247983 */ /* 0x000ea40000300800 */
[C---:B------:R-:W-:Y:S02]  /*a520*/  HMMA.16816.F32 R24, R12.reuse, R4, R24 ;  /* 0x000000040c18723c */ /* 0x040fe40000001818 */
[----:B------:R-:W2:Y:S06]  /*a530*/  LDL.LU R37, [R1+0x100] ;  /* 0x0001000001257983 */ /* 0x000eac0000300800 */
[C---:B------:R-:W-:Y:S01]  /*a540*/  HMMA.16816.F32 R52, R12.reuse, R20, R52 ;  /* 0x000000140c34723c */ /* 0x040fe20000001834 */
[----:B------:R-:W2:Y:S04]  /*a550*/  LDL.LU R20, [R1+0x18] ;  /* 0x0000180001147983 */ /* 0x000ea80000300800 */
[----:B------:R-:W2:Y:S03]  /*a560*/  LDL.LU R21, [R1+0x1c] ;  /* 0x00001c0001157983 */ /* 0x000ea60000300800 */
[C---:B------:R-:W-:Y:S01]  /*a570*/  HMMA.16816.F32 R40, R12.reuse, R6, R40 ;  /* 0x000000060c28723c */ /* 0x040fe20000001828 */
[----:B------:R-:W2:Y:S04]  /*a580*/  LDL.LU R6, [R1+0x8] ;  /* 0x0000080001067983 */ /* 0x000ea80000300800 */
[----:B------:R-:W2:Y:S04]  /*a590*/  LDL.LU R7, [R1+0xc] ;  /* 0x00000c0001077983 */ /* 0x000ea80000300800 */
[----:B------:R-:W2:Y:S04]  /*a5a0*/  LDL.LU R4, [R1+0x114] ;  /* 0x0001140001047983 */ /* 0x000ea80000300800 */
[----:B------:R-:W2:Y:S04]  /*a5b0*/  LDL.LU R5, [R1+0x11c] ;  /* 0x00011c0001057983 */ /* 0x000ea80000300800 */
[----:B------:R0:W-:Y:S04]  /*a5c0*/  STL.64 [R1+0x370], R26 ;  /* 0x0003701a01007387 */ /* 0x0001e80000100a00 */
[----:B0-----:R-:W2:Y:S04]  /*a5d0*/  LDL.LU R26, [R1+0x10c] ;  /* 0x00010c00011a7983 */ /* 0x001ea80000300800 */
[----:B------:R-:W2:Y:S01]  /*a5e0*/  LDL.LU R27, [R1+0x104] ;  /* 0x00010400011b7983 */ /* 0x000ea20000300800 */
[----:B------:R-:W-:Y:S01]  /*a5f0*/  HMMA.16816.F32 R32, R12, R2, R32 ;  /* 0x000000020c20723c */ /* 0x000fe20000001820 */
[----:B---3--:R-:W-:-:S02]  /*a600*/  LOP3.LUT R14, R49, 0x40, RZ, 0x3c, !PT ;  /* 0x00000040310e7812 */ /* 0x008fc400078e3cff */
[----:B------:R-:W-:Y:S02]  /*a610*/  F2FP.F16.E4M3.UNPACK_B R12, R58.H1 ;  /* 0x0000003aff0c723e */ /* 0x000fe400030006ff */
[----:B------:R-:W-:Y:S01]  /*a620*/  F2FP.F16.E4M3.UNPACK_B R13, R59.H1 ;  /* 0x0000003bff0d723e */ /* 0x000fe200030006ff */
[----:B------:R-:W-:Y:S01]  /*a630*/  STL.64 [R1+0x368], R24 ;  /* 0x0003681801007387 */ /* 0x000fe20000100a00 */
[----:B----4-:R-:W-:Y:S01]  /*a640*/  IMAD R15, R0, 0x100, R60 ;  /* 0x00000100000f7824 */ /* 0x010fe200078e023c */
[----:B--2---:R-:W-:Y:S02]  /*a650*/  F2FP.F16.E4M3.UNPACK_B R3, R23.H1 ;  /* 0x00000017ff03723e */ /* 0x004fe400030006ff */
[----:B------:R-:W-:Y:S01]  /*a660*/  F2FP.F16.E4M3.UNPACK_B R2, R22.H1 ;  /* 0x00000016ff02723e */ /* 0x000fe200030006ff */
[----:B------:R-:W-:Y:S02]  /*a670*/  IMAD R38, R38, 0x100, R4 ;  /* 0x0000010026267824 */ /* 0x000fe400078e0204 */
[----:B------:R-:W-:-:S03]  /*a680*/  IMAD R39, R39, 0x100, R5 ;  /* 0x0000010027277824 */ /* 0x000fc600078e0205 */
[----:B------:R-:W-:Y:S02]  /*a690*/  F2FP.F16.E4M3.UNPACK_B R38, R38 ;  /* 0x00000026ff26723e */ /* 0x000fe400020006ff */
[----:B------:R-:W-:Y:S02]  /*a6a0*/  F2FP.F16.E4M3.UNPACK_B R4, R20.H1 ;  /* 0x00000014ff04723e */ /* 0x000fe400030006ff */
[----:B------:R-:W-:Y:S02]  /*a6b0*/  F2FP.F16.E4M3.UNPACK_B R39, R39 ;  /* 0x00000027ff27723e */ /* 0x000fe400020006ff */
[----:B------:R-:W-:Y:S01]  /*a6c0*/  F2FP.F16.E4M3.UNPACK_B R5, R21.H1 ;  /* 0x00000015ff05723e */ /* 0x000fe200030006ff */
[----:B------:R-:W-:Y:S02]  /*a6d0*/  IMAD R36, R36, 0x100, R26 ;  /* 0x0000010024247824 */ /* 0x000fe400078e021a */
[----:B------:R-:W-:-:S03]  /*a6e0*/  IMAD R37, R37, 0x100, R27 ;  /* 0x0000010025257824 */ /* 0x000fc600078e021b */
[----:B------:R-:W-:Y:S01]  /*a6f0*/  F2FP.F16.E4M3.UNPACK_B R36, R36 ;  /* 0x00000024ff24723e */ /* 0x000fe200020006ff */
[----:B------:R-:W0:Y:S01]  /*a700*/  LDSM.16.M88.4 R24, [R14+UR75+0x2000] ;  /* 0x0020004b0e18783b */ /* 0x000e220008000200 */
[----:B------:R-:W-:-:S07]  /*a710*/  F2FP.F16.E4M3.UNPACK_B R37, R37 ;  /* 0x00000025ff25723e */ /* 0x000fce00020006ff */
[C---:B------:R-:W-:Y:S01]  /*a720*/  HMMA.16816.F32 R20, R36.reuse, R4, R44 ;  /* 0x000000042414723c */ /* 0x040fe2000000182c */
[----:B------:R-:W-:Y:S02]  /*a730*/  IMAD R45, R57, 0x100, R51 ;  /* 0x00000100392d7824 */ /* 0x000fe400078e0233 */
[----:B------:R-:W-:Y:S02]  /*a740*/  IMAD R44, R61, 0x100, R56 ;  /* 0x000001003d2c7824 */ /* 0x000fe400078e0238 */
[----:B------:R-:W1:Y:S01]  /*a750*/  LDSM.16.M88.4 R56, [R14+UR75] ;  /* 0x0000004b0e38783b */ /* 0x000e620008000200 */
[----:B------:R-:W-:Y:S01]  /*a760*/  IMAD R46, R50, 0x100, R48 ;  /* 0x00000100322e7824 */ /* 0x000fe200078e0230 */
[----:B------:R-:W-:Y:S01]  /*a770*/  F2FP.F16.E4M3.UNPACK_B R6, R6.H1 ;  /* 0x00000006ff06723e */ /* 0x000fe200030006ff */
[----:B0-----:R-:W-:Y:S02]  /*a780*/  IMAD.MOV.U32 R0, RZ, RZ, R26 ;  /* 0x000000ffff007224 */ /* 0x001fe400078e001a */
[----:B------:R-:W-:Y:S01]  /*a790*/  IMAD.MOV.U32 R60, RZ, RZ, R27 ;  /* 0x000000ffff3c7224 */ /* 0x000fe200078e001b */
[----:B-1----:R-:W-:Y:S04]  /*a7a0*/  STL [R1+0x35c], R58 ;  /* 0x00035c3a01007387 */ /* 0x002fe80000100800 */
[----:B------:R-:W-:Y:S04]  /*a7b0*/  STL [R1+0x358], R59 ;  /* 0x0003583b01007387 */ /* 0x000fe80000100800 */
[----:B------:R-:W2:Y:S04]  /*a7c0*/  LDL.LU R49, [R1+0x1cc] ;  /* 0x0001cc0001317983 */ /* 0x000ea80000300800 */
[----:B------:R-:W2:Y:S04]  /*a7d0*/  LDL.LU R48, [R1+0x1c8] ;  /* 0x0001c80001307983 */ /* 0x000ea80000300800 */
[----:B------:R-:W-:Y:S04]  /*a7e0*/  STL.64 [R1+0x20], R24 ;  /* 0x0000201801007387 */ /* 0x000fe80000100a00 */
[----:B------:R-:W0:Y:S01]  /*a7f0*/  LDSM.16.M88.4 R24, [R14+UR75+0x4000] ;  /* 0x0040004b0e18783b */ /* 0x000e220008000200 */
[----:B------:R-:W-:Y:S01]  /*a800*/  F2FP.F16.E4M3.UNPACK_B R7, R7.H1 ;  /* 0x00000007ff07723e */ /* 0x000fe200030006ff */
[C---:B------:R-:W-:Y:S08]  /*a810*/  HMMA.16816.F32 R28, R36.reuse, R12, R28 ;  /* 0x0000000c241c723c */ /* 0x040ff0000000181c */
[C---:B------:R-:W-:Y:S01]  /*a820*/  HMMA.16816.F32 R8, R36.reuse, R6, R8 ;  /* 0x000000062408723c */ /* 0x040fe20000001808 */
[----:B------:R0:W-:Y:S07]  /*a830*/  STL [R1+0x364], R60 ;  /* 0x0003643c01007387 */ /* 0x0001ee0000100800 */
[----:B------:R-:W-:Y:S01]  /*a840*/  HMMA.16816.F32 R16, R36, R2, R16 ;  /* 0x000000022410723c */ /* 0x000fe20000001810 */
[----:B------:R-:W-:-:S02]  /*a850*/  F2FP.F16.E4M3.UNPACK_B R36, R46 ;  /* 0x0000002eff24723e */ /* 0x000fc400020006ff */
[----:B------:R-:W-:Y:S02]  /*a860*/  F2FP.F16.E4M3.UNPACK_B R37, R45 ;  /* 0x0000002dff25723e */ /* 0x000fe400020006ff */
[----:B------:R-:W-:Y:S02]  /*a870*/  F2FP.F16.E4M3.UNPACK_B R38, R44 ;  /* 0x0000002cff26723e */ /* 0x000fe400020006ff */
[----:B------:R-:W-:Y:S01]  /*a880*/  F2FP.F16.E4M3.UNPACK_B R39, R15 ;  /* 0x0000000fff27723e */ /* 0x000fe200020006ff */
[----:B------:R1:W-:Y:S06]  /*a890*/  STL [R1+0x360], R0 ;  /* 0x0003600001007387 */ /* 0x0003ec0000100800 */
[----:B------:R-:W-:Y:S01]  /*a8a0*/  HMMA.16816.F32 R52, R36, R12, R52 ;  /* 0x0000000c2434723c */ /* 0x000fe20000001834 */
[----:B------:R-:W3:Y:S04]  /*a8b0*/  LDL.LU R12, [R1+0x1c4] ;  /* 0x0001c400010c7983 */ /* 0x000ee80000300800 */
[----:B------:R-:W3:Y:S01]  /*a8c0*/  LDL.LU R13, [R1+0x1c0] ;  /* 0x0001c000010d7983 */ /* 0x000ee20000300800 */
[----:B0-----:R-:W-:-:S03]  /*a8d0*/  IMAD.MOV.U32 R60, RZ, RZ, R24 ;  /* 0x000000ffff3c7224 */ /* 0x001fc600078e0018 */
[----:B------:R-:W-:Y:S01]  /*a8e0*/  STL.64 [R1+0x18], R26 ;  /* 0x0000181a01007387 */ /* 0x000fe20000100a00 */
[----:B-1----:R-:W-:-:S03]  /*a8f0*/  IMAD.MOV.U32 R0, RZ, RZ, R25 ;  /* 0x000000ffff007224 */ /* 0x002fc600078e0019 */
[----:B------:R-:W0:Y:S04]  /*a900*/  LDSM.16.M88.4 R24, [R14+UR75+0x6000] ;  /* 0x0060004b0e18783b */ /* 0x000e280008000200 */
[----:B------:R-:W4:Y:S04]  /*a910*/  LDL.LU R15, [R1+0x1d0] ;  /* 0x0001d000010f7983 */ /* 0x000f280000300800 */
[----:B------:R-:W2:Y:S04]  /*a920*/  LDL.LU R44, [R1+0x1dc] ;  /* 0x0001dc00012c7983 */ /* 0x000ea80000300800 */
[----:B------:R-:W2:Y:S01]  /*a930*/  LDL.LU R45, [R1+0x1d8] ;  /* 0x0001d800012d7983 */ /* 0x000ea20000300800 */
[----:B------:R-:W-:Y:S03]  /*a940*/  HMMA.16816.F32 R40, R36, R6, R40 ;  /* 0x000000062428723c */ /* 0x000fe60000001828 */
[----:B------:R-:W2:Y:S04]  /*a950*/  LDL.LU R46, [R1+0x1e4] ;  /* 0x0001e400012e7983 */ /* 0x000ea80000300800 */
[----:B------:R-:W2:Y:S04]  /*a960*/  LDL.LU R47, [R1+0x1e0] ;  /* 0x0001e000012f7983 */ /* 0x000ea80000300800 */
[----:B------:R-:W2:Y:S04]  /*a970*/  LDL.LU R50, [R1+0x1ec] ;  /* 0x0001ec0001327983 */ /* 0x000ea80000300800 */
[----:B------:R-:W2:Y:S04]  /*a980*/  LDL.LU R51, [R1+0x1e8] ;  /* 0x0001e80001337983 */ /* 0x000ea80000300800 */
[----:B------:R-:W2:Y:S04]  /*a990*/  LDL.LU R6, [R1+0x1bc] ;  /* 0x0001bc0001067983 */ /* 0x000ea80000300800 */
[----:B------:R-:W2:Y:S04]  /*a9a0*/  LDL.LU R7, [R1+0x1b8] ;  /* 0x0001b80001077983 */ /* 0x000ea80000300800 */
[----:B0-----:R0:W-:Y:S01]  /*a9b0*/  STL.64 [R1+0x8], R26 ;  /* 0x0000081a01007387 */ /* 0x0011e20000100a00 */
[----:B------:R-:W-:-:S02]  /*a9c0*/  IMAD.MOV.U32 R61, RZ, RZ, R27 ;  /* 0x000000ffff3d7224 */ /* 0x000fc400078e001b */
[----:B------:R-:W-:Y:S02]  /*a9d0*/  IMAD.MOV.U32 R58, RZ, RZ, R24 ;  /* 0x000000ffff3a7224 */ /* 0x000fe400078e0018 */
[----:B------:R-:W-:Y:S01]  /*a9e0*/  IMAD.MOV.U32 R59, RZ, RZ, R25 ;  /* 0x000000ffff3b7224 */ /* 0x000fe200078e0019 */
[----:B0-----:R-:W2:Y:S04]  /*a9f0*/  LDL.LU.64 R26, [R1+0x370] ;  /* 0x00037000011a7983 */ /* 0x001ea80000300a00 */
[----:B------:R-:W2:Y:S04]  /*aa00*/  LDL.LU.64 R24, [R1+0x368] ;  /* 0x0003680001187983 */ /* 0x000ea80000300a00 */
[----:B------:R-:W4:Y:S01]  /*aa10*/  LDL.LU R14, [R1+0x1d4] ;  /* 0x0001d400010e7983 */ /* 0x000f220000300800 */
[C---:B--2---:R-:W-:Y:S03]  /*aa20*/  HMMA.16816.F32 R24, R36.reuse, R4, R24 ;  /* 0x000000042418723c */ /* 0x044fe60000001818 */
[----:B------:R-:W2:Y:S04]  /*aa30*/  LDL.LU R4, [R1+0x1b4] ;  /* 0x0001b40001047983 */ /* 0x000ea80000300800 */
[----:B------:R-:W2:Y:S01]  /*aa40*/  LDL.LU R5, [R1+0x1b0] ;  /* 0x0001b00001057983 */ /* 0x000ea20000300800 */
[----:B------:R-:W-:Y:S01]  /*aa50*/  HMMA.16816.F32 R32, R36, R2, R32 ;  /* 0x000000022420723c */ /* 0x000fe20000001820 */
[----:B--2---:R-:W-:-:S02]  /*aa60*/  IMAD R4, R5, 0x100, R4 ;  /* 0x0000010005047824 */ /* 0x004fc400078e0204 */
[----:B------:R-:W-:Y:S02]  /*aa70*/  IMAD R5, R7, 0x100, R6 ;  /* 0x0000010007057824 */ /* 0x000fe400078e0206 */
[----:B------:R-:W-:Y:S02]  /*aa80*/  IMAD R7, R48, 0x100, R49 ;  /* 0x0000010030077824 */ /* 0x000fe400078e0231 */
[----:B------:R-:W2:Y:S04]  /*aa90*/  LDL.LU R49, [R1+0x20c] ;  /* 0x00020c0001317983 */ /* 0x000ea80000300800 */
[----:B------:R-:W2:Y:S04]  /*aaa0*/  LDL.LU R48, [R1+0x208] ;  /* 0x0002080001307983 */ /* 0x000ea80000300800 */
[----:B------:R-:W2:Y:S04]  /*aab0*/  LDL R2, [R1+0x20] ;  /* 0x0000200001027983 */ /* 0x000ea80000100800 */
[----:B------:R-:W2:Y:S01]  /*aac0*/  LDL R3, [R1+0x24] ;  /* 0x0000240001037983 */ /* 0x000ea20000100800 */
[----:B---3--:R-:W-:Y:S01]  /*aad0*/  IMAD R6, R13, 0x100, R12 ;  /* 0x000001000d067824 */ /* 0x008fe200078e020c */
[----:B------:R-:W-:-:S02]  /*aae0*/  F2FP.F16.E4M3.UNPACK_B R39, R7 ;  /* 0x00000007ff27723e */ /* 0x000fc400020006ff */
[----:B------:R-:W-:Y:S02]  /*aaf0*/  F2FP.F16.E4M3.UNPACK_B R36, R4 ;  /* 0x00000004ff24723e */ /* 0x000fe400020006ff */
[----:B------:R-:W-:Y:S02]  /*ab00*/  F2FP.F16.E4M3.UNPACK_B R38, R6 ;  /* 0x00000006ff26723e */ /* 0x000fe400020006ff */
[----:B------:R-:W-:Y:S01]  /*ab10*/  F2FP.F16.E4M3.UNPACK_B R37, R5 ;  /* 0x00000005ff25723e */ /* 0x000fe200020006ff */
[----:B----4-:R-:W-:Y:S01]  /*ab20*/  IMAD R14, R15, 0x100, R14 ;  /* 0x000001000f0e7824 */ /* 0x010fe200078e020e */
[----:B------:R-:W-:Y:S02]  /*ab30*/  F2FP.F16.E4M3.UNPACK_B R12, R56 ;  /* 0x00000038ff0c723e */ /* 0x000fe400020006ff */
[----:B------:R-:W-:Y:S02]  /*ab40*/  F2FP.F16.E4M3.UNPACK_B R13, R57 ;  /* 0x00000039ff0d723e */ /* 0x000fe400020006ff */
[----:B------:R-:W-:-:S02]  /*ab50*/  F2FP.F16.E4M3.UNPACK_B R4, R60 ;  /* 0x0000003cff04723e */ /* 0x000fc400020006ff */
[----:B------:R-:W-:Y:S01]  /*ab60*/  F2FP.F16.E4M3.UNPACK_B R5, R0 ;  /* 0x00000000ff05723e */ /* 0x000fe200020006ff */
[----:B------:R-:W-:Y:S02]  /*ab70*/  IMAD R15, R45, 0x100, R44 ;  /* 0x000001002d0f7824 */ /* 0x000fe400078e022c */
[----:B------:R-:W-:Y:S02]  /*ab80*/  IMAD R44, R47, 0x100, R46 ;  /* 0x000001002f2c7824 */ /* 0x000fe400078e022e */
[----:B------:R-:W-:Y:S01]  /*ab90*/  IMAD R45, R51, 0x100, R50 ;  /* 0x00000100332d7824 */ /* 0x000fe200078e0232 */
[C---:B------:R-:W-:Y:S01]  /*aba0*/  HMMA.16816.F32 R28, R36.reuse, R12, R28 ;  /* 0x0000000c241c723c */ /* 0x040fe2000000181c */
[----:B------:R-:W3:Y:S04]  /*abb0*/  LDL.LU R46, [R1+0x2ac] ;  /* 0x0002ac00012e7983 */ /* 0x000ee80000300800 */
[----:B------:R-:W3:Y:S03]  /*abc0*/  LDL.LU R47, [R1+0x2a8] ;  /* 0x0002a800012f7983 */ /* 0x000ee60000300800 */
[----:B------:R-:W-:Y:S01]  /*abd0*/  HMMA.16816.F32 R20, R36, R4, R20 ;  /* 0x000000042414723c */ /* 0x000fe20000001814 */
[----:B------:R-:W4:Y:S04]  /*abe0*/  LDL.LU R50, [R1+0x2b4] ;  /* 0x0002b40001327983 */ /* 0x000f280000300800 */
[----:B------:R-:W4:Y:S01]  /*abf0*/  LDL.LU R51, [R1+0x2b0] ;  /* 0x0002b00001337983 */ /* 0x000f220000300800 */
[----:B--2---:R-:W-:-:S02]  /*ac00*/  F2FP.F16.E4M3.UNPACK_B R6, R2 ;  /* 0x00000002ff06723e */ /* 0x004fc400020006ff */
[----:B------:R-:W-:Y:S02]  /*ac10*/  F2FP.F16.E4M3.UNPACK_B R2, R58 ;  /* 0x0000003aff02723e */ /* 0x000fe400020006ff */
[----:B------:R-:W-:Y:S02]  /*ac20*/  F2FP.F16.E4M3.UNPACK_B R7, R3 ;  /* 0x00000003ff07723e */ /* 0x000fe400020006ff */
[----:B------:R-:W-:-:S05]  /*ac30*/  F2FP.F16.E4M3.UNPACK_B R3, R59 ;  /* 0x0000003bff03723e */ /* 0x000fca00020006ff */
[C---:B------:R-:W-:Y:S08]  /*ac40*/  HMMA.16816.F32 R8, R36.reuse, R6, R8 ;  /* 0x000000062408723c */ /* 0x040ff00000001808 */
[----:B------:R-:W-:Y:S01]  /*ac50*/  HMMA.16816.F32 R16, R36, R2, R16 ;  /* 0x000000022410723c */ /* 0x000fe20000001810 */
[----:B------:R-:W-:Y:S02]  /*ac60*/  F2FP.F16.E4M3.UNPACK_B R36, R14 ;  /* 0x0000000eff24723e */ /* 0x000fe400020006ff */
[----:B------:R-:W-:Y:S01]  /*ac70*/  F2FP.F16.E4M3.UNPACK_B R37, R15 ;  /* 0x0000000fff25723e */ /* 0x000fe200020006ff */
[----:B------:R-:W2:Y:S01]  /*ac80*/  LDL.LU R14, [R1+0x2a0] ;  /* 0x0002a000010e7983 */ /* 0x000ea20000300800 */
[----:B------:R-:W-:-:S02]  /*ac90*/  F2FP.F16.E4M3.UNPACK_B R38, R44 ;  /* 0x0000002cff26723e */ /* 0x000fc400020006ff */
[----:B------:R-:W-:Y:S01]  /*aca0*/  F2FP.F16.E4M3.UNPACK_B R39, R45 ;  /* 0x0000002dff27723e */ /* 0x000fe200020006ff */
[----:B------:R-:W2:Y:S04]  /*acb0*/  LDL.LU R15, [R1+0x298] ;  /* 0x00029800010f7983 */ /* 0x000ea80000300800 */
[----:B------:R-:W2:Y:S02]  /*acc0*/  LDL.LU R44, [R1+0x2a4] ;  /* 0x0002a400012c7983 */ /* 0x000ea40000300800 */
[C---:B------:R-:W-:Y:S02]  /*acd0*/  HMMA.16816.F32 R52, R36.reuse, R12, R52 ;  /* 0x0000000c2434723c */ /* 0x040fe40000001834 */
[----:B------:R-:W2:Y:S04]  /*ace0*/  LDL.LU R45, [R1+0x29c] ;  /* 0x00029c00012d7983 */ /* 0x000ea80000300800 */
[----:B------:R-:W2:Y:S02]  /*acf0*/  LDL.LU R12, [R1+0x204] ;  /* 0x00020400010c7983 */ /* 0x000ea40000300800 */
[C---:B------:R-:W-:Y:S02]  /*ad00*/  HMMA.16816.F32 R40, R36.reuse, R6, R40 ;  /* 0x000000062428723c */ /* 0x040fe40000001828 */
[----:B------:R-:W2:Y:S04]  /*ad10*/  LDL.LU R13, [R1+0x200] ;  /* 0x00020000010d7983 */ /* 0x000ea80000300800 */
[----:B------:R-:W2:Y:S02]  /*ad20*/  LDL.LU R6, [R1+0x1fc] ;  /* 0x0001fc0001067983 */ /* 0x000ea40000300800 */
[C---:B------:R-:W-:Y:S02]  /*ad30*/  HMMA.16816.F32 R24, R36.reuse, R4, R24 ;  /* 0x000000042418723c */ /* 0x040fe40000001818 */
[----:B------:R-:W2:Y:S04]  /*ad40*/  LDL.LU R7, [R1+0x1f8] ;  /* 0x0001f80001077983 */ /* 0x000ea80000300800 */
        /* <DEDUP_REMOVED lines=8> */
[----:B------:R-:W2:Y:S04]  /*add0*/  LDL.LU R2, [R1+0x20] ;  /* 0x0000200001027983 */ /* 0x000ea80000300800 */
[----:B------:R-:W2:Y:S01]  /*ade0*/  LDL.LU R3, [R1+0x24] ;  /* 0x0000240001037983 */ /* 0x000ea20000300800 */
[----:B------:R-:W-:Y:S01]  /*adf0*/  IMAD R6, R13, 0x100, R12 ;  /* 0x000001000d067824 */ /* 0x000fe200078e020c */
[----:B------:R-:W-:-:S02]  /*ae00*/  F2FP.F16.E4M3.UNPACK_B R39, R7 ;  /* 0x00000007ff27723e */ /* 0x000fc400020006ff */
[----:B------:R-:W-:Y:S02]  /*ae10*/  F2FP.F16.E4M3.UNPACK_B R36, R4 ;  /* 0x00000004ff24723e */ /* 0x000fe400020006ff */
[----:B------:R-:W-:Y:S02]  /*ae20*/  F2FP.F16.E4M3.UNPACK_B R38, R6 ;  /* 0x00000006ff26723e */ /* 0x000fe400020006ff */
[----:B------:R-:W-:Y:S02]  /*ae30*/  F2FP.F16.E4M3.UNPACK_B R37, R5 ;  /* 0x00000005ff25723e */ /* 0x000fe400020006ff */
[----:B------:R-:W-:Y:S02]  /*ae40*/  F2FP.F16.E4M3.UNPACK_B R12, R56.H1 ;  /* 0x00000038ff0c723e */ /* 0x000fe400030006ff */
[----:B------:R-:W-:Y:S02]  /*ae50*/  F2FP.F16.E4M3.UNPACK_B R13, R57.H1 ;  /* 0x00000039ff0d723e */ /* 0x000fe400030006ff */
[----:B------:R-:W-:-:S02]  /*ae60*/  F2FP.F16.E4M3.UNPACK_B R4, R58.H1 ;  /* 0x0000003aff04723e */ /* 0x000fc400030006ff */
[----:B------:R-:W-:Y:S01]  /*ae70*/  F2FP.F16.E4M3.UNPACK_B R5, R59.H1 ;  /* 0x0000003bff05723e */ /* 0x000fe200030006ff */
[----:B------:R-:W-:Y:S02]  /*ae80*/  IMAD R15, R15, 0x100, R45 ;  /* 0x000001000f0f7824 */ /* 0x000fe400078e022d */
[----:B------:R-:W-:Y:S02]  /*ae90*/  IMAD R14, R14, 0x100, R44 ;  /* 0x000001000e0e7824 */ /* 0x000fe400078e022c */
[----:B---3--:R-:W-:Y:S02]  /*aea0*/  IMAD R44, R47, 0x100, R46 ;  /* 0x000001002f2c7824 */ /* 0x008fe400078e022e */
[----:B----4-:R-:W-:Y:S01]  /*aeb0*/  IMAD R45, R51, 0x100, R50 ;  /* 0x00000100332d7824 */ /* 0x010fe200078e0232 */
[C---:B------:R-:W-:Y:S08]  /*aec0*/  HMMA.16816.F32 R28, R36.reuse, R12, R28 ;  /* 0x0000000c241c723c */ /* 0x040ff0000000181c */
[----:B------:R-:W-:Y:S01]  /*aed0*/  HMMA.16816.F32 R16, R36, R4, R16 ;  /* 0x000000042410723c */ /* 0x000fe20000001810 */
[----:B--2---:R-:W-:-:S02]  /*aee0*/  F2FP.F16.E4M3.UNPACK_B R6, R2.H1 ;  /* 0x00000002ff06723e */ /* 0x004fc400030006ff */
[----:B------:R-:W-:Y:S02]  /*aef0*/  F2FP.F16.E4M3.UNPACK_B R2, R60.H1 ;  /* 0x0000003cff02723e */ /* 0x000fe400030006ff */
[----:B------:R-:W-:Y:S01]  /*af00*/  F2FP.F16.E4M3.UNPACK_B R7, R3.H1 ;  /* 0x00000003ff07723e */ /* 0x000fe200030006ff */
[----:B------:R-:W2:Y:S01]  /*af10*/  LDL.LU R60, [R1+0x364] ;  /* 0x00036400013c7983 */ /* 0x000ea20000300800 */
[----:B------:R-:W-:-:S03]  /*af20*/  F2FP.F16.E4M3.UNPACK_B R3, R0.H1 ;  /* 0x00000000ff03723e */ /* 0x000fc600030006ff */
[----:B------:R-:W3:Y:S04]  /*af30*/  LDL.LU R0, [R1+0x360] ;  /* 0x0003600001007983 */ /* 0x000ee80000300800 */
[----:B------:R-:W4:Y:S01]  /*af40*/  LDL.LU R58, [R1+0x35c] ;  /* 0x00035c00013a7983 */ /* 0x000f220000300800 */
[C---:B------:R-:W-:Y:S03]  /*af50*/  HMMA.16816.F32 R8, R36.reuse, R6, R8 ;  /* 0x000000062408723c */ /* 0x040fe60000001808 */
[----:B------:R-:W2:Y:S04]  /*af60*/  LDL.LU R59, [R1+0x358] ;  /* 0x00035800013b7983 */ /* 0x000ea80000300800 */
[----:B------:R-:W2:Y:S01]  /*af70*/  LDL.LU R57, [R1+0x2e4] ;  /* 0x0002e40001397983 */ /* 0x000ea20000300800 */
[----:B------:R-:W-:Y:S01]  /*af80*/  HMMA.16816.F32 R20, R36, R2, R20 ;  /* 0x000000022414723c */ /* 0x000fe20000001814 */
[----:B------:R-:W-:-:S02]  /*af90*/  F2FP.F16.E4M3.UNPACK_B R36, R15 ;  /* 0x0000000fff24723e */ /* 0x000fc400020006ff */
[----:B------:R-:W2:Y:S01]  /*afa0*/  LDL.LU R56, [R1+0x2e0] ;  /* 0x0002e00001387983 */ /* 0x000ea20000300800 */
[----:B------:R-:W-:Y:S02]  /*afb0*/  F2FP.F16.E4M3.UNPACK_B R37, R14 ;  /* 0x0000000eff25723e */ /* 0x000fe400020006ff */
[----:B------:R-:W-:Y:S01]  /*afc0*/  F2FP.F16.E4M3.UNPACK_B R38, R44 ;  /* 0x0000002cff26723e */ /* 0x000fe200020006ff */
[----:B------:R-:W2:Y:S01]  /*afd0*/  LDL.LU R46, [R1+0x2ec] ;  /* 0x0002ec00012e7983 */ /* 0x000ea20000300800 */
[----:B------:R-:W-:-:S03]  /*afe0*/  F2FP.F16.E4M3.UNPACK_B R39, R45 ;  /* 0x0000002dff27723e */ /* 0x000fc600020006ff */
[----:B------:R-:W2:Y:S04]  /*aff0*/  LDL.LU R47, [R1+0x2e8] ;  /* 0x0002e800012f7983 */ /* 0x000ea80000300800 */
[----:B------:R-:W2:Y:S04]  /*b000*/  LDL.LU R50, [R1+0x2f4] ;  /* 0x0002f40001327983 */ /* 0x000ea80000300800 */
[----:B------:R-:W2:Y:S01]  /*b010*/  LDL.LU R51, [R1+0x2f0] ;  /* 0x0002f00001337983 */ /* 0x000ea20000300800 */
[C---:B------:R-:W-:Y:S03]  /*b020*/  HMMA.16816.F32 R52, R36.reuse, R12, R52 ;  /* 0x0000000c2434723c */ /* 0x040fe60000001834 */
[----:B------:R-:W2:Y:S04]  /*b030*/  LDL.LU R15, [R1+0x2c8] ;  /* 0x0002c800010f7983 */ /* 0x000ea80000300800 */
[----:B------:R-:W2:Y:S04]  /*b040*/  LDL.LU R14, [R1+0x2cc] ;  /* 0x0002cc00010e7983 */ /* 0x000ea80000300800 */
[----:B------:R-:W3:Y:S04]  /*b050*/  LDL.LU R44, [R1+0x2c0] ;  /* 0x0002c000012c7983 */ /* 0x000ee80000300800 */
[----:B------:R-:W3:Y:S01]  /*b060*/  LDL.LU R45, [R1+0x2c4] ;  /* 0x0002c400012d7983 */ /* 0x000ee20000300800 */
[C---:B------:R-:W-:Y:S03]  /*b070*/  HMMA.16816.F32 R24, R36.reuse, R2, R24 ;  /* 0x000000022418723c */ /* 0x040fe60000001818 */
[----:B------:R-:W3:Y:S04]  /*b080*/  LDL.LU R12, [R1+0x2bc] ;  /* 0x0002bc00010c7983 */ /* 0x000ee80000300800 */
[----:B------:R-:W3:Y:S01]  /*b090*/  LDL.LU R13, [R1+0x2b8] ;  /* 0x0002b800010d7983 */ /* 0x000ee20000300800 */
[C---:B------:R-:W-:Y:S03]  /*b0a0*/  HMMA.16816.F32 R40, R36.reuse, R6, R40 ;  /* 0x000000062428723c */ /* 0x040fe60000001828 */
[----:B------:R-:W3:Y:S04]  /*b0b0*/  LDL.LU R2, [R1+0x2dc] ;  /* 0x0002dc0001027983 */ /* 0x000ee80000300800 */
[----:B------:R-:W3:Y:S01]  /*b0c0*/  LDL.LU R3, [R1+0x2d8] ;  /* 0x0002d80001037983 */ /* 0x000ee20000300800 */
[----:B------:R-:W-:Y:S03]  /*b0d0*/  HMMA.16816.F32 R4, R36, R4, R32 ;  /* 0x000000042404723c */ /* 0x000fe60000001820 */
[----:B------:R-:W3:Y:S04]  /*b0e0*/  LDL R33, [R1+0x18] ;  /* 0x0000180001217983 */ /* 0x000ee80000100800 */
[----:B------:R-:W3:Y:S04]  /*b0f0*/  LDL R34, [R1+0x1c] ;  /* 0x00001c0001227983 */ /* 0x000ee80000100800 */
[----:B------:R-:W3:Y:S01]  /*b100*/  LDL R35, [R1+0x8] ;  /* 0x0000080001237983 */ /* 0x000ee20000100800 */
[----:B------:R-:W-:-:S03]  /*b110*/  F2FP.F16.E4M3.UNPACK_B R37, R61 ;  /* 0x0000003dff25723e */ /* 0x000fc600020006ff */
[----:B------:R-:W3:Y:S04]  /*b120*/  LDL.LU R38, [R1+0x308] ;  /* 0x0003080001267983 */ /* 0x000ee80000300800 */
[----:B------:R-:W3:Y:S04]  /*b130*/  LDL.LU R39, [R1+0x314] ;  /* 0x0003140001277983 */ /* 0x000ee80000300800 */
[----:B------:R-:W3:Y:S01]  /*b140*/  LDL.LU R61, [R1+0x354] ;  /* 0x00035400013d7983 */ /* 0x000ee20000300800 */
[----:B--2---:R-:W-:Y:S02]  /*b150*/  IMAD R14, R15, 0x100, R14 ;  /* 0x000001000f0e7824 */ /* 0x004fe400078e020e */
[----:B------:R-:W-:Y:S01]  /*b160*/  IMAD R15, R48, 0x100, R49 ;  /* 0x00000100300f7824 */ /* 0x000fe200078e0231 */
[----:B----4-:R-:W-:-:S02]  /*b170*/  F2FP.F16.E4M3.UNPACK_B R48, R58 ;  /* 0x0000003aff30723e */ /* 0x010fc400020006ff */
[----:B------:R-:W-:Y:S02]  /*b180*/  F2FP.F16.E4M3.UNPACK_B R14, R14 ;  /* 0x0000000eff0e723e */ /* 0x000fe400020006ff */
[----:B------:R-:W-:Y:S02]  /*b190*/  F2FP.F16.E4M3.UNPACK_B R15, R15 ;  /* 0x0000000fff0f723e */ /* 0x000fe400020006ff */
[----:B------:R-:W-:Y:S01]  /*b1a0*/  F2FP.F16.E4M3.UNPACK_B R49, R59 ;  /* 0x0000003bff31723e */ /* 0x000fe200020006ff */
[----:B---3--:R-:W-:Y:S02]  /*b1b0*/  IMAD R12, R13, 0x100, R12 ;  /* 0x000001000d0c7824 */ /* 0x008fe400078e020c */
[----:B------:R-:W-:Y:S01]  /*b1c0*/  IMAD R13, R44, 0x100, R45 ;  /* 0x000001002c0d7824 */ /* 0x000fe200078e022d */
[----:B------:R-:W-:Y:S02]  /*b1d0*/  F2FP.F16.E4M3.UNPACK_B R44, R0 ;  /* 0x00000000ff2c723e */ /* 0x000fe400020006ff */
[----:B------:R-:W-:-:S02]  /*b1e0*/  F2FP.F16.E4M3.UNPACK_B R12, R12 ;  /* 0x0000000cff0c723e */ /* 0x000fc400020006ff */
[----:B------:R-:W-:Y:S02]  /*b1f0*/  F2FP.F16.E4M3.UNPACK_B R13, R13 ;  /* 0x0000000dff0d723e */ /* 0x000fe400020006ff */
[----:B------:R-:W-:Y:S02]  /*b200*/  F2FP.F16.E4M3.UNPACK_B R45, R60 ;  /* 0x0000003cff2d723e */ /* 0x000fe400020006ff */
[----:B------:R-:W-:Y:S01]  /*b210*/  F2FP.F16.E4M3.UNPACK_B R32, R33 ;  /* 0x00000021ff20723e */ /* 0x000fe200020006ff */
[----:B------:R-:W-:Y:S01]  /*b220*/  IMAD R3, R3, 0x100, R2 ;  /* 0x0000010003037824 */ /* 0x000fe200078e0202 */
[----:B------:R-:W-:Y:S01]  /*b230*/  F2FP.F16.E4M3.UNPACK_B R33, R34 ;  /* 0x00000022ff21723e */ /* 0x000fe200020006ff */
[----:B------:R-:W-:Y:S01]  /*b240*/  IMAD R2, R56, 0x100, R57 ;  /* 0x0000010038027824 */ /* 0x000fe200078e0239 */
[----:B------:R-:W-:Y:S01]  /*b250*/  F2FP.F16.E4M3.UNPACK_B R36, R35 ;  /* 0x00000023ff24723e */ /* 0x000fe200020006ff */
[----:B------:R-:W-:Y:S01]  /*b260*/  IMAD R34, R47, 0x100, R46 ;  /* 0x000001002f227824 */ /* 0x000fe200078e022e */
[C---:B------:R-:W-:Y:S01]  /*b270*/  HMMA.16816.F32 R28, R12.reuse, R48, R28 ;  /* 0x000000300c1c723c */ /* 0x040fe2000000181c */
[----:B------:R-:W-:Y:S01]  /*b280*/  IMAD R35, R51, 0x100, R50 ;  /* 0x0000010033237824 */ /* 0x000fe200078e0232 */
[----:B------:R-:W2:Y:S04]  /*b290*/  LDL.LU R57, [R1+0x320] ;  /* 0x0003200001397983 */ /* 0x000ea80000300800 */
[----:B------:R-:W3:Y:S02]  /*b2a0*/  LDL.LU R56, [R1+0x328] ;  /* 0x0003280001387983 */ /* 0x000ee40000300800 */
[C---:B------:R-:W-:Y:S08]  /*b2b0*/  HMMA.16816.F32 R8, R12.reuse, R44, R8 ;  /* 0x0000002c0c08723c */ /* 0x040ff00000001808 */
[C---:B------:R-:W-:Y:S08]  /*b2c0*/  HMMA.16816.F32 R20, R12.reuse, R32, R20 ;  /* 0x000000200c14723c */ /* 0x040ff00000001814 */
[----:B------:R-:W-:Y:S01]  /*b2d0*/  HMMA.16816.F32 R16, R12, R36, R16 ;  /* 0x000000240c10723c */ /* 0x000fe20000001810 */
[----:B------:R-:W-:-:S02]  /*b2e0*/  F2FP.F16.E4M3.UNPACK_B R12, R3 ;  /* 0x00000003ff0c723e */ /* 0x000fc400020006ff */
[----:B------:R-:W-:Y:S01]  /*b2f0*/  F2FP.F16.E4M3.UNPACK_B R13, R2 ;  /* 0x00000002ff0d723e */ /* 0x000fe200020006ff */
[----:B------:R-:W4:Y:S01]  /*b300*/  LDL.LU R3, [R1+0xc] ;  /* 0x00000c0001037983 */ /* 0x000f220000300800 */
[----:B------:R-:W-:Y:S02]  /*b310*/  F2FP.F16.E4M3.UNPACK_B R14, R34 ;  /* 0x00000022ff0e723e */ /* 0x000fe400020006ff */
[----:B------:R-:W-:Y:S01]  /*b320*/  F2FP.F16.E4M3.UNPACK_B R15, R35 ;  /* 0x00000023ff0f723e */ /* 0x000fe200020006ff */
[----:B------:R-:W2:Y:S06]  /*b330*/  LDL.LU R2, [R1+0x8] ;  /* 0x0000080001027983 */ /* 0x000eac0000300800 */
[C---:B------:R-:W-:Y:S01]  /*b340*/  HMMA.16816.F32 R48, R12.reuse, R48, R52 ;  /* 0x000000300c30723c */ /* 0x040fe20000001834 */
[----:B------:R-:W2:Y:S04]  /*b350*/  LDL.LU R52, [R1+0x1c] ;  /* 0x00001c0001347983 */ /* 0x000ea80000300800 */
[----:B------:R-:W2:Y:S03]  /*b360*/  LDL.LU R53, [R1+0x31c] ;  /* 0x00031c0001357983 */ /* 0x000ea60000300800 */
[C---:B------:R-:W-:Y:S01]  /*b370*/  HMMA.16816.F32 R44, R12.reuse, R44, R40 ;  /* 0x0000002c0c2c723c */ /* 0x040fe20000001828 */
[----:B------:R-:W2:Y:S04]  /*b380*/  LDL.LU R54, [R1+0x318] ;  /* 0x0003180001367983 */ /* 0x000ea80000300800 */
[----:B------:R-:W2:Y:S04]  /*b390*/  LDL.LU R55, [R1+0x324] ;  /* 0x0003240001377983 */ /* 0x000ea80000300800 */
[----:B------:R-:W2:Y:S01]  /*b3a0*/  LDL.LU R40, [R1+0x2f8] ;  /* 0x0002f80001287983 */ /* 0x000ea20000300800 */
[----:B------:R-:W-:Y:S03]  /*b3b0*/  HMMA.16816.F32 R32, R12, R32, R24 ;  /* 0x000000200c20723c */ /* 0x000fe60000001818 */
[----:B------:R-:W2:Y:S04]  /*b3c0*/  LDL.LU R41, [R1+0x300] ;  /* 0x0003000001297983 */ /* 0x000ea80000300800 */
[----:B------:R-:W2:Y:S04]  /*b3d0*/  LDL.LU R42, [R1+0x310] ;  /* 0x00031000012a7983 */ /* 0x000ea80000300800 */
[----:B------:R-:W2:Y:S04]  /*b3e0*/  LDL.LU R43, [R1+0x30c] ;  /* 0x00030c00012b7983 */ /* 0x000ea80000300800 */
[----:B------:R-:W2:Y:S01]  /*b3f0*/  LDL.LU R25, [R1+0x2fc] ;  /* 0x0002fc0001197983 */ /* 0x000ea20000300800 */
[----:B------:R-:W-:-:S03]  /*b400*/  F2FP.F16.E4M3.UNPACK_B R24, R0.H1 ;  /* 0x00000000ff18723e */ /* 0x000fc600030006ff */
[----:B------:R-:W3:Y:S04]  /*b410*/  LDL.LU R26, [R1+0x304] ;  /* 0x00030400011a7983 */ /* 0x000ee80000300800 */
[----:B------:R-:W3:Y:S04]  /*b420*/  LDL.LU R27, [R1+0x18] ;  /* 0x00001800011b7983 */ /* 0x000ee80000300800 */
[----:B------:R-:W3:Y:S01]  /*b430*/  LDL.LU R0, [R1+0x350] ;  /* 0x0003500001007983 */ /* 0x000ee20000300800 */
[----:B--2---:R-:W-:Y:S01]  /*b440*/  IMAD R40, R40, 0x100, R25 ;  /* 0x0000010028287824 */ /* 0x004fe200078e0219 */
[----:B------:R-:W-:-:S02]  /*b450*/  F2FP.F16.E4M3.UNPACK_B R25, R60.H1 ;  /* 0x0000003cff19723e */ /* 0x000fc400030006ff */
[----:B------:R-:W2:Y:S01]  /*b460*/  LDL.LU R60, [R1+0x34c] ;  /* 0x00034c00013c7983 */ /* 0x000ea20000300800 */
[----:B------:R-:W-:Y:S02]  /*b470*/  IMAD R42, R43, 0x100, R42 ;  /* 0x000001002b2a7824 */ /* 0x000fe400078e022a */
[----:B------:R-:W-:Y:S02]  /*b480*/  IMAD R43, R39, 0x100, R38 ;  /* 0x00000100272b7824 */ /* 0x000fe400078e0226 */
[----:B------:R-:W-:Y:S01]  /*b490*/  HMMA.16816.F32 R36, R12, R36, R4 ;  /* 0x000000240c24723c */ /* 0x000fe20000001804 */
[----:B---3--:R-:W-:Y:S02]  /*b4a0*/  IMAD R7, R0, 0x100, R56 ;  /* 0x0000010000077824 */ /* 0x008fe400078e0238 */
[----:B------:R-:W3:Y:S01]  /*b4b0*/  LDL.LU R0, [R1+0x348] ;  /* 0x0003480001007983 */ /* 0x000ee20000300800 */
[----:B------:R-:W-:Y:S01]  /*b4c0*/  IMAD R41, R41, 0x100, R26 ;  /* 0x0000010029297824 */ /* 0x000fe200078e021a */
[----:B------:R-:W-:-:S02]  /*b4d0*/  F2FP.F16.E4M3.UNPACK_B R12, R58.H1 ;  /* 0x0000003aff0c723e */ /* 0x000fc400030006ff */
[----:B------:R-:W-:Y:S02]  /*b4e0*/  F2FP.F16.E4M3.UNPACK_B R13, R59.H1 ;  /* 0x0000003bff0d723e */ /* 0x000fe400030006ff */
[----:B------:R-:W-:Y:S02]  /*b4f0*/  F2FP.F16.E4M3.UNPACK_B R40, R40 ;  /* 0x00000028ff28723e */ /* 0x000fe400020006ff */
[----:B------:R-:W-:Y:S02]  /*b500*/  F2FP.F16.E4M3.UNPACK_B R41, R41 ;  /* 0x00000029ff29723e */ /* 0x000fe400020006ff */
[----:B------:R-:W-:Y:S02]  /*b510*/  F2FP.F16.E4M3.UNPACK_B R42, R42 ;  /* 0x0000002aff2a723e */ /* 0x000fe400020006ff */
[----:B------:R-:W-:Y:S02]  /*b520*/  F2FP.F16.E4M3.UNPACK_B R43, R43 ;  /* 0x0000002bff2b723e */ /* 0x000fe400020006ff */
[----:B------:R-:W-:Y:S01]  /*b530*/  F2FP.F16.E4M3.UNPACK_B R4, R27.H1 ;  /* 0x0000001bff04723e */ /* 0x000fe200030006ff */
[----:B--2---:R-:W-:-:S02]  /*b540*/  IMAD R6, R61, 0x100, R60 ;  /* 0x000001003d067824 */ /* 0x004fc400078e023c */
[----:B------:R-:W2:Y:S04]  /*b550*/  LDL.LU R60, [R1+0x344] ;  /* 0x00034400013c7983 */ /* 0x000ea80000300800 */
[----:B------:R-:W2:Y:S04]  /*b560*/  LDL.LU R61, [R1+0x340] ;  /* 0x00034000013d7983 */ /* 0x000ea80000300800 */
[----:B------:R-:W2:Y:S01]  /*b570*/  LDL.LU R56, [R1+0x120] ;  /* 0x0001200001387983 */ /* 0x000ea20000300800 */
[----:B------:R-:W-:Y:S02]  /*b580*/  F2FP.F16.E4M3.UNPACK_B R5, R52.H1 ;  /* 0x00000034ff05723e */ /* 0x000fe400030006ff */
[----:B------:R-:W-:Y:S01]  /*b590*/  F2FP.F16.E4M3.UNPACK_B R2, R2.H1 ;  /* 0x00000002ff02723e */ /* 0x000fe200030006ff */
[----:B------:R-:W3:Y:S01]  /*b5a0*/  LDL.LU R59, [R1+0x128] ;  /* 0x00012800013b7983 */ /* 0x000ee20000300800 */
[----:B----4-:R-:W-:Y:S01]  /*b5b0*/  F2FP.F16.E4M3.UNPACK_B R3, R3.H1 ;  /* 0x00000003ff03723e */ /* 0x010fe200030006ff */
[----:B------:R-:W-:-:S02]  /*b5c0*/  IMAD R15, R54, 0x100, R53 ;  /* 0x00000100360f7824 */ /* 0x000fc400078e0235 */
[----:B------:R-:W4:Y:S01]  /*b5d0*/  LDL.LU R58, [R1+0x144] ;  /* 0x00014400013a7983 */ /* 0x000f220000300800 */
[----:B------:R-:W-:-:S03]  /*b5e0*/  IMAD R14, R57, 0x100, R55 ;  /* 0x00000100390e7824 */ /* 0x000fc600078e0237 */
[----:B------:R-:W3:Y:S01]  /*b5f0*/  LDL.LU R52, [R1+0x148] ;  /* 0x0001480001347983 */ /* 0x000ee20000300800 */
[C---:B------:R-:W-:Y:S03]  /*b600*/  HMMA.16816.F32 R28, R40.reuse, R12, R28 ;  /* 0x0000000c281c723c */ /* 0x040fe6000000181c */
[----:B------:R-:W3:Y:S04]  /*b610*/  LDL.LU R53, [R1+0x14c] ;  /* 0x00014c0001357983 */ /* 0x000ee80000300800 */
[----:B------:R-:W3:Y:S01]  /*b620*/  LDL.LU R54, [R1+0x150] ;  /* 0x0001500001367983 */ /* 0x000ee20000300800 */
[C---:B------:R-:W-:Y:S03]  /*b630*/  HMMA.16816.F32 R8, R40.reuse, R24, R8 ;  /* 0x000000182808723c */ /* 0x040fe60000001808 */
[----:B------:R-:W4:Y:S04]  /*b640*/  LDL.LU R55, [R1+0x214] ;  /* 0x0002140001377983 */ /* 0x000f280000300800 */
[----:B------:R-:W4:Y:S01]  /*b650*/  LDL.LU R57, [R1+0x158] ;  /* 0x0001580001397983 */ /* 0x000f220000300800 */
[C---:B------:R-:W-:Y:S08]  /*b660*/  HMMA.16816.F32 R20, R40.reuse, R4, R20 ;  /* 0x000000042814723c */ /* 0x040ff00000001814 */
[----:B------:R-:W-:Y:S01]  /*b670*/  HMMA.16816.F32 R16, R40, R2, R16 ;  /* 0x000000022810723c */ /* 0x000fe20000001810 */
[----:B------:R-:W-:-:S02]  /*b680*/  F2FP.F16.E4M3.UNPACK_B R42, R7 ;  /* 0x00000007ff2a723e */ /* 0x000fc400020006ff */
[----:B------:R-:W4:Y:S01]  /*b690*/  LDL.LU R7, [R1+0x154] ;  /* 0x0001540001077983 */ /* 0x000f220000300800 */
[----:B------:R-:W-:-:S03]  /*b6a0*/  F2FP.F16.E4M3.UNPACK_B R43, R6 ;  /* 0x00000006ff2b723e */ /* 0x000fc600020006ff */
[----:B------:R-:W4:Y:S01]  /*b6b0*/  LDL.LU R6, [R1+0x124] ;  /* 0x0001240001067983 */ /* 0x000f220000300800 */
[----:B--2---:R-:W-:-:S05]  /*b6c0*/  IADD3 R56, P2, PT, R56, UR5, RZ ;  /* 0x0000000538387c10 */ /* 0x004fca000ff5e0ff */
[----:B------:R0:W-:Y:S04]  /*b6d0*/  STL [R1+0x120], R56 ;  /* 0x0001203801007387 */ /* 0x0001e80000100800 */
[----:B0-----:R-:W2:Y:S01]  /*b6e0*/  LDL.LU R56, [R1+0x218] ;  /* 0x0002180001387983 */ /* 0x001ea20000300800 */
[----:B------:R-:W-:Y:S02]  /*b6f0*/  F2FP.F16.E4M3.UNPACK_B R40, R15 ;  /* 0x0000000fff28723e */ /* 0x000fe400020006ff */
[----:B------:R-:W-:Y:S02]  /*b700*/  F2FP.F16.E4M3.UNPACK_B R41, R14 ;  /* 0x0000000eff29723e */ /* 0x000fe400020006ff */
[----:B---3--:R-:W-:Y:S02]  /*b710*/  IADD3 R59, P4, PT, R59, UR5, RZ ;  /* 0x000000053b3b7c10 */ /* 0x008fe4000ff9e0ff */
[----:B----4-:R-:W-:-:S03]  /*b720*/  IADD3 R58, P5, PT, R58, UR5, RZ ;  /* 0x000000053a3a7c10 */ /* 0x010fc6000ffbe0ff */
[----:B------:R-:W-:Y:S01]  /*b730*/  HMMA.16816.F32 R12, R40, R12, R48 ;  /* 0x0000000c280c723c */ /* 0x000fe20000001830 */
[----:B------:R-:W3:Y:S01]  /*b740*/  LDL.LU R51, [R1+0x15c] ;  /* 0x00015c0001337983 */ /* 0x000ee20000300800 */
[----:B------:R-:W-:Y:S01]  /*b750*/  IADD3 R61, P0, PT, R61, UR77, RZ ;  /* 0x0000004d3d3d7c10 */ /* 0x000fe2000ff1e0ff */
[----:B------:R-:W-:-:S05]  /*b760*/  USHF.R.S32.HI UR75, URZ, 0x1f, UR5 ;  /* 0x0000001fff4b7899 */ /* 0x000fca0008011405 */
[----:B------:R-:W-:Y:S01]  /*b770*/  HMMA.16816.F32 R32, R40, R4, R32 ;  /* 0x000000042820723c */ /* 0x000fe20000001820 */
[----:B------:R-:W-:Y:S01]  /*b780*/  IMAD.U32 R4, RZ, RZ, UR77 ;  /* 0x0000004dff047e24 */ /* 0x000fe2000f8e00ff */
[----:B------:R-:W-:Y:S02]  /*b790*/  IADD3 R52, P6, PT, R52, UR5, RZ ;  /* 0x0000000534347c10 */ /* 0x000fe4000ffde0ff */
[----:B------:R-:W-:-:S05]  /*b7a0*/  IADD3 R6, P3, PT, R6, UR5, RZ ;  /* 0x0000000506067c10 */ /* 0x000fca000ff7e0ff */
[----:B------:R-:W-:Y:S01]  /*b7b0*/  STL [R1+0x124], R6 ;  /* 0x0001240601007387 */ /* 0x000fe20000100800 */
[----:B------:R-:W-:-:S03]  /*b7c0*/  LEA.HI.X.SX32 R60, R4, R60, 0x1, P0 ;  /* 0x0000003c043c7211 */ /* 0x000fc600000f0eff */
[----:B------:R0:W-:Y:S01]  /*b7d0*/  STL [R1+0x128], R59 ;  /* 0x0001283b01007387 */ /* 0x0001e20000100800 */
[----:B------:R-:W-:Y:S02]  /*b7e0*/  IADD3 R53, P0, PT, R53, UR5, RZ ;  /* 0x0000000535357c10 */ /* 0x000fe4000ff1e0ff */
[----:B------:R-:W-:Y:S01]  /*b7f0*/  IADD3 R54, P1, PT, R54, UR5, RZ ;  /* 0x0000000536367c10 */ /* 0x000fe2000ff3e0ff */
[----:B0-----:R-:W4:Y:S04]  /*b800*/  LDL.LU R59, [R1+0x21c] ;  /* 0x00021c00013b7983 */ /* 0x001f280000300800 */
[----:B------:R0:W-:Y:S01]  /*b810*/  STL [R1+0x144], R58 ;  /* 0x0001443a01007387 */ /* 0x0001e20000100800 */
[----:B------:R-:W-:Y:S02]  /*b820*/  IADD3.X R0, PT, PT, R0, UR75, RZ, P2, !PT ;  /* 0x0000004b00007c10 */ /* 0x000fe400097fe4ff */
[----:B------:R-:W-:Y:S01]  /*b830*/  IADD3 R7, P2, PT, R7, UR5, RZ ;  /* 0x0000000507077c10 */ /* 0x000fe2000ff5e0ff */
[----:B0-----:R-:W4:Y:S04]  /*b840*/  LDL.LU R58, [R1+0x160] ;  /* 0x00016000013a7983 */ /* 0x001f280000300800 */
[----:B------:R-:W4:Y:S04]  /*b850*/  LDL.LU R6, [R1+0x220] ;  /* 0x0002200001067983 */ /* 0x000f280000300800 */
[----:B------:R0:W-:Y:S01]  /*b860*/  STL [R1+0x148], R52 ;  /* 0x0001483401007387 */ /* 0x0001e20000100800 */
[----:B------:R-:W-:-:S03]  /*b870*/  IADD3.X R55, PT, PT, R55, UR75, RZ, P3, !PT ;  /* 0x0000004b37377c10 */ /* 0x000fc60009ffe4ff */
[----:B0-----:R-:W4:Y:S04]  /*b880*/  LDL.LU R52, [R1+0x164] ;  /* 0x0001640001347983 */ /* 0x001f280000300800 */
[----:B------:R0:W-:Y:S01]  /*b890*/  STL [R1+0x14c], R53 ;  /* 0x00014c3501007387 */ /* 0x0001e20000100800 */
[----:B------:R-:W-:-:S03]  /*b8a0*/  IADD3 R57, P3, PT, R57, UR5, RZ ;  /* 0x0000000539397c10 */ /* 0x000fc6000ff7e0ff */
[----:B0-----:R-:W4:Y:S04]  /*b8b0*/  LDL.LU R53, [R1+0x224] ;  /* 0x0002240001357983 */ /* 0x001f280000300800 */
[----:B------:R-:W-:Y:S04]  /*b8c0*/  STL [R1+0x150], R54 ;  /* 0x0001503601007387 */ /* 0x000fe80000100800 */
[----:B------:R0:W-:Y:S04]  /*b8d0*/  STL [R1+0x210], R0 ;  /* 0x0002100001007387 */ /* 0x0001e80000100800 */
[----:B0-----:R0:W5:Y:S04]  /*b8e0*/  LDL.LU R0, [R1+0x33c] ;  /* 0x00033c0001007983 */ /* 0x0011680000300800 */
[----:B------:R-:W4:Y:S04]  /*b8f0*/  LDL.LU R54, [R1+0x168] ;  /* 0x0001680001367983 */ /* 0x000f280000300800 */
[----:B------:R1:W-:Y:S04]  /*b900*/  STL [R1+0x154], R7 ;  /* 0x0001540701007387 */ /* 0x0003e80000100800 */
[----:B-1----:R-:W4:Y:S04]  /*b910*/  LDL.LU R7, [R1+0x228] ;  /* 0x0002280001077983 */ /* 0x002f280000300800 */
[----:B------:R1:W-:Y:S04]  /*b920*/  STL [R1+0x214], R55 ;  /* 0x0002143701007387 */ /* 0x0003e80000100800 */
[----:B-1----:R-:W4:Y:S04]  /*b930*/  LDL.LU R55, [R1+0x16c] ;  /* 0x00016c0001377983 */ /* 0x002f280000300800 */
[----:B------:R1:W-:Y:S04]  /*b940*/  STL [R1+0x158], R57 ;  /* 0x0001583901007387 */ /* 0x0003e80000100800 */
[----:B-1----:R-:W4:Y:S01]  /*b950*/  LDL.LU R57, [R1+0x22c] ;  /* 0x00022c0001397983 */ /* 0x002f220000300800 */
[----:B--2---:R-:W-:-:S05]  /*b960*/  IADD3.X R56, PT, PT, R56, UR75, RZ, P4, !PT ;  /* 0x0000004b38387c10 */ /* 0x004fca000a7fe4ff */
[----:B------:R1:W-:Y:S04]  /*b970*/  STL [R1+0x218], R56 ;  /* 0x0002183801007387 */ /* 0x0003e80000100800 */
[----:B-1----:R-:W2:Y:S01]  /*b980*/  LDL.LU R56, [R1+0x170] ;  /* 0x0001700001387983 */ /* 0x002ea20000300800 */
[----:B---3--:R-:W-:Y:S02]  /*b990*/  IADD3 R51, P4, PT, R51, UR5, RZ ;  /* 0x0000000533337c10 */ /* 0x008fe4000ff9e0ff */
[----:B----4-:R-:W-:-:S05]  /*b9a0*/  IADD3.X R59, PT, PT, R59, UR75, RZ, P5, !PT ;  /* 0x0000004b3b3b7c10 */ /* 0x010fca000affe4ff */
[----:B------:R1:W-:Y:S04]  /*b9b0*/  STL [R1+0x21c], R59 ;  /* 0x00021c3b01007387 */ /* 0x0003e80000100800 */
[----:B------:R-:W-:Y:S01]  /*b9c0*/  STL [R1+0x15c], R51 ;  /* 0x00015c3301007387 */ /* 0x000fe20000100800 */
[----:B------:R-:W-:-:S03]  /*b9d0*/  IADD3 R58, P5, PT, R58, UR5, RZ ;  /* 0x000000053a3a7c10 */ /* 0x000fc6000ffbe0ff */
[----:B-1----:R-:W3:Y:S01]  /*b9e0*/  LDL.LU R59, [R1+0x230] ;  /* 0x00023000013b7983 */ /* 0x002ee20000300800 */
[----:B------:R-:W-:-:S03]  /*b9f0*/  IADD3.X R6, PT, PT, R6, UR75, RZ, P6, !PT ;  /* 0x0000004b06067c10 */ /* 0x000fc6000b7fe4ff */
[----:B------:R1:W-:Y:S04]  /*ba00*/  STL [R1+0x160], R58 ;  /* 0x0001603a01007387 */ /* 0x0003e80000100800 */
[----:B-1----:R-:W4:Y:S01]  /*ba10*/  LDL.LU R58, [R1+0x174] ;  /* 0x00017400013a7983 */ /* 0x002f220000300800 */
[----:B------:R-:W-:-:S03]  /*ba20*/  IADD3 R52, P6, PT, R52, UR5, RZ ;  /* 0x0000000534347c10 */ /* 0x000fc6000ffde0ff */
[----:B------:R-:W4:Y:S04]  /*ba30*/  LDL.LU R49, [R1+0x234] ;  /* 0x0002340001317983 */ /* 0x000f280000300800 */
[----:B------:R-:W-:Y:S04]  /*ba40*/  STL [R1+0x220], R6 ;  /* 0x0002200601007387 */ /* 0x000fe80000100800 */
[----:B------:R1:W-:Y:S01]  /*ba50*/  STL [R1+0x164], R52 ;  /* 0x0001643401007387 */ /* 0x0003e20000100800 */
[----:B------:R-:W-:-:S03]  /*ba60*/  IADD3.X R53, PT, PT, R53, UR75, RZ, P0, !PT ;  /* 0x0000004b35357c10 */ /* 0x000fc600087fe4ff */
[----:B-1----:R-:W4:Y:S04]  /*ba70*/  LDL.LU R52, [R1+0x178] ;  /* 0x0001780001347983 */ /* 0x002f280000300800 */
[----:B------:R1:W-:Y:S04]  /*ba80*/  STL [R1+0x224], R53 ;  /* 0x0002243501007387 */ /* 0x0003e80000100800 */
[----:B-1----:R-:W4:Y:S01]  /*ba90*/  LDL.LU R53, [R1+0x238] ;  /* 0x0002380001357983 */ /* 0x002f220000300800 */
[----:B------:R-:W-:-:S03]  /*baa0*/  IADD3 R54, P0, PT, R54, UR5, RZ ;  /* 0x0000000536367c10 */ /* 0x000fc6000ff1e0ff */
[----:B------:R-:W4:Y:S04]  /*bab0*/  LDL.LU R50, [R1+0x17c] ;  /* 0x00017c0001327983 */ /* 0x000f280000300800 */
[----:B------:R1:W-:Y:S01]  /*bac0*/  STL [R1+0x168], R54 ;  /* 0x0001683601007387 */ /* 0x0003e20000100800 */
[----:B------:R-:W-:-:S03]  /*bad0*/  IADD3.X R7, PT, PT, R7, UR75, RZ, P1, !PT ;  /* 0x0000004b07077c10 */ /* 0x000fc60008ffe4ff */
[----:B-1----:R-:W4:Y:S04]  /*bae0*/  LDL.LU R54, [R1+0x23c] ;  /* 0x00023c0001367983 */ /* 0x002f280000300800 */
[----:B------:R-:W4:Y:S04]  /*baf0*/  LDL.LU R51, [R1+0x180] ;  /* 0x0001800001337983 */ /* 0x000f280000300800 */
[----:B------:R-:W-:Y:S01]  /*bb00*/  STL [R1+0x228], R7 ;  /* 0x0002280701007387 */ /* 0x000fe20000100800 */
[----:B------:R-:W-:-:S05]  /*bb10*/  IADD3 R55, P1, PT, R55, UR5, RZ ;  /* 0x0000000537377c10 */ /* 0x000fca000ff3e0ff */
[----:B------:R1:W-:Y:S01]  /*bb20*/  STL [R1+0x16c], R55 ;  /* 0x00016c3701007387 */ /* 0x0003e20000100800 */
[----:B------:R-:W-:-:S03]  /*bb30*/  IADD3.X R57, PT, PT, R57, UR75, RZ, P2, !PT ;  /* 0x0000004b39397c10 */ /* 0x000fc600097fe4ff */
[----:B-1----:R-:W4:Y:S04]  /*bb40*/  LDL.LU R55, [R1+0x240] ;  /* 0x0002400001377983 */ /* 0x002f280000300800 */
[----:B------:R1:W-:Y:S04]  /*bb50*/  STL [R1+0x22c], R57 ;  /* 0x00022c3901007387 */ /* 0x0003e80000100800 */
[----:B-1----:R-:W4:Y:S04]  /*bb60*/  LDL.LU R57, [R1+0x184] ;  /* 0x0001840001397983 */ /* 0x002f280000300800 */
[----:B------:R-:W4:Y:S01]  /*bb70*/  LDL.LU R6, [R1+0x244] ;  /* 0x0002440001067983 */ /* 0x000f220000300800 */
[----:B--2---:R-:W-:-:S05]  /*bb80*/  IADD3 R56, P2, PT, R56, UR5, RZ ;  /* 0x0000000538387c10 */ /* 0x004fca000ff5e0ff */
[----:B------:R1:W-:Y:S04]  /*bb90*/  STL [R1+0x170], R56 ;  /* 0x0001703801007387 */ /* 0x0003e80000100800 */
[----:B-1----:R-:W2:Y:S04]  /*bba0*/  LDL.LU R56, [R1+0x188] ;  /* 0x0001880001387983 */ /* 0x002ea80000300800 */
[----:B------:R-:W2:Y:S01]  /*bbb0*/  LDL.LU R7, [R1+0x248] ;  /* 0x0002480001077983 */ /* 0x000ea20000300800 */
[----:B---3--:R-:W-:-:S05]  /*bbc0*/  IADD3.X R59, PT, PT, R59, UR75, RZ, P3, !PT ;  /* 0x0000004b3b3b7c10 */ /* 0x008fca0009ffe4ff */
[----:B------:R1:W-:Y:S01]  /*bbd0*/  STL [R1+0x230], R59 ;  /* 0x0002303b01007387 */ /* 0x0003e20000100800 */
[----:B----4-:R-:W-:-:S03]  /*bbe0*/  IADD3 R58, P3, PT, R58, UR5, RZ ;  /* 0x000000053a3a7c10 */ /* 0x010fc6000ff7e0ff */
[----:B-1----:R-:W3:Y:S01]  /*bbf0*/  LDL.LU R59, [R1+0x18c] ;  /* 0x00018c00013b7983 */ /* 0x002ee20000300800 */
[----:B------:R-:W-:-:S03]  /*bc00*/  IADD3.X R49, PT, PT, R49, UR75, RZ, P4, !PT ;  /* 0x0000004b31317c10 */ /* 0x000fc6000a7fe4ff */
[----:B------:R1:W-:Y:S04]  /*bc10*/  STL [R1+0x174], R58 ;  /* 0x0001743a01007387 */ /* 0x0003e80000100800 */
[----:B-1----:R-:W4:Y:S01]  /*bc20*/  LDL.LU R58, [R1+0x24c] ;  /* 0x00024c00013a7983 */ /* 0x002f220000300800 */
[----:B------:R-:W-:-:S05]  /*bc30*/  IADD3 R52, P4, PT, R52, UR5, RZ ;  /* 0x0000000534347c10 */ /* 0x000fca000ff9e0ff */
[----:B------:R1:W-:Y:S04]  /*bc40*/  STL [R1+0x178], R52 ;  /* 0x0001783401007387 */ /* 0x0003e80000100800 */
[----:B------:R-:W-:Y:S01]  /*bc50*/  STL [R1+0x234], R49 ;  /* 0x0002343101007387 */ /* 0x000fe20000100800 */
[----:B------:R-:W-:-:S03]  /*bc60*/  IADD3.X R53, PT, PT, R53, UR75, RZ, P5, !PT ;  /* 0x0000004b35357c10 */ /* 0x000fc6000affe4ff */
[----:B-1----:R-:W4:Y:S01]  /*bc70*/  LDL.LU R52, [R1+0x190] ;  /* 0x0001900001347983 */ /* 0x002f220000300800 */
[----:B------:R-:W-:-:S03]  /*bc80*/  IADD3 R50, P5, PT, R50, UR5, RZ ;  /* 0x0000000532327c10 */ /* 0x000fc6000ffbe0ff */
[----:B------:R1:W-:Y:S04]  /*bc90*/  STL [R1+0x238], R53 ;  /* 0x0002383501007387 */ /* 0x0003e80000100800 */
[----:B-1----:R-:W4:Y:S01]  /*bca0*/  LDL.LU R53, [R1+0x250] ;  /* 0x0002500001357983 */ /* 0x002f220000300800 */
[----:B------:R-:W-:Y:S02]  /*bcb0*/  IADD3.X R54, PT, PT, R54, UR75, RZ, P6, !PT ;  /* 0x0000004b36367c10 */ /* 0x000fe4000b7fe4ff */
[----:B------:R-:W-:-:S03]  /*bcc0*/  IADD3 R51, P6, PT, R51, UR5, RZ ;  /* 0x0000000533337c10 */ /* 0x000fc6000ffde0ff */
[----:B------:R1:W-:Y:S04]  /*bcd0*/  STL [R1+0x23c], R54 ;  /* 0x00023c3601007387 */ /* 0x0003e80000100800 */
[----:B------:R-:W-:Y:S04]  /*bce0*/  STL [R1+0x17c], R50 ;  /* 0x00017c3201007387 */ /* 0x000fe80000100800 */
[----:B-1----:R-:W4:Y:S01]  /*bcf0*/  LDL.LU R54, [R1+0x194] ;  /* 0x0001940001367983 */ /* 0x002f220000300800 */
[----:B------:R-:W-:-:S05]  /*bd00*/  IADD3.X R55, PT, PT, R55, UR75, RZ, P0, !PT ;  /* 0x0000004b37377c10 */ /* 0x000fca00087fe4ff */
[----:B------:R1:W-:Y:S04]  /*bd10*/  STL [R1+0x240], R55 ;  /* 0x0002403701007387 */ /* 0x0003e80000100800 */
[----:B------:R-:W-:Y:S01]  /*bd20*/  STL [R1+0x180], R51 ;  /* 0x0001803301007387 */ /* 0x000fe20000100800 */
[----:B------:R-:W-:-:S03]  /*bd30*/  IADD3 R57, P0, PT, R57, UR5, RZ ;  /* 0x0000000539397c10 */ /* 0x000fc6000ff1e0ff */
[----:B-1----:R-:W4:Y:S01]  /*bd40*/  LDL.LU R55, [R1+0x254] ;  /* 0x0002540001377983 */ /* 0x002f220000300800 */
[----:B------:R-:W-:-:S03]  /*bd50*/  IADD3.X R6, PT, PT, R6, UR75, RZ, P1, !PT ;  /* 0x0000004b06067c10 */ /* 0x000fc60008ffe4ff */
[----:B------:R1:W-:Y:S04]  /*bd60*/  STL [R1+0x184], R57 ;  /* 0x0001843901007387 */ /* 0x0003e80000100800 */
[----:B-1----:R-:W4:Y:S01]  /*bd70*/  LDL.LU R57, [R1+0x198] ;  /* 0x0001980001397983 */ /* 0x002f220000300800 */
[----:B--2---:R-:W-:-:S05]  /*bd80*/  IADD3 R56, P1, PT, R56, UR5, RZ ;  /* 0x0000000538387c10 */ /* 0x004fca000ff3e0ff */
[----:B------:R1:W-:Y:S04]  /*bd90*/  STL [R1+0x188], R56 ;  /* 0x0001883801007387 */ /* 0x0003e80000100800 */
[----:B------:R2:W-:Y:S04]  /*bda0*/  STL [R1+0x244], R6 ;  /* 0x0002440601007387 */ /* 0x0005e80000100800 */
[----:B-1----:R-:W4:Y:S01]  /*bdb0*/  LDL.LU R56, [R1+0x258] ;  /* 0x0002580001387983 */ /* 0x002f220000300800 */
[----:B------:R-:W-:Y:S01]  /*bdc0*/  IADD3.X R7, PT, PT, R7, UR75, RZ, P2, !PT ;  /* 0x0000004b07077c10 */ /* 0x000fe200097fe4ff */
[----:B------:R-:W-:Y:S04]  /*bdd0*/  HMMA.16816.F32 R24, R40, R24, R44 ;  /* 0x000000182818723c */ /* 0x000fe8000000182c */
[----:B------:R1:W-:Y:S04]  /*bde0*/  STL [R1+0x248], R7 ;  /* 0x0002480701007387 */ /* 0x0003e80000100800 */
[----:B------:R-:W4:Y:S01]  /*bdf0*/  LDL.LU R44, [R1+0x19c] ;  /* 0x00019c00012c7983 */ /* 0x000f220000300800 */
[----:B---3--:R-:W-:-:S05]  /*be00*/  IADD3 R59, P2, PT, R59, UR5, RZ ;  /* 0x000000053b3b7c10 */ /* 0x008fca000ff5e0ff */
[----:B------:R3:W-:Y:S04]  /*be10*/  STL [R1+0x18c], R59 ;  /* 0x00018c3b01007387 */ /* 0x0007e80000100800 */
[----:B------:R-:W4:Y:S02]  /*be20*/  LDL.LU R45, [R1+0x25c] ;  /* 0x00025c00012d7983 */ /* 0x000f240000300800 */
[----:B----4-:R-:W-:-:S05]  /*be30*/  IADD3.X R58, PT, PT, R58, UR75, RZ, P3, !PT ;  /* 0x0000004b3a3a7c10 */ /* 0x010fca0009ffe4ff */
[----:B------:R4:W-:Y:S04]  /*be40*/  STL [R1+0x24c], R58 ;  /* 0x00024c3a01007387 */ /* 0x0009e80000100800 */
[----:B------:R-:W4:Y:S04]  /*be50*/  LDL.LU R46, [R1+0x1a0] ;  /* 0x0001a000012e7983 */ /* 0x000f280000300800 */
[----:B------:R-:W4:Y:S01]  /*be60*/  LDL.LU R47, [R1+0x260] ;  /* 0x00026000012f7983 */ /* 0x000f220000300800 */
[----:B------:R-:W-:-:S05]  /*be70*/  IADD3 R52, P3, PT, R52, UR5, RZ ;  /* 0x0000000534347c10 */ /* 0x000fca000ff7e0ff */
[----:B------:R0:W-:Y:S04]  /*be80*/  STL [R1+0x190], R52 ;  /* 0x0001903401007387 */ /* 0x0001e80000100800 */
[----:B------:R-:W4:Y:S04]  /*be90*/  LDL.LU R48, [R1+0x1a4] ;  /* 0x0001a40001307983 */ /* 0x000f280000300800 */
[----:B------:R-:W4:Y:S01]  /*bea0*/  LDL.LU R49, [R1+0x264] ;  /* 0x0002640001317983 */ /* 0x000f220000300800 */
[----:B------:R-:W-:-:S03]  /*beb0*/  IADD3.X R53, PT, PT, R53, UR75, RZ, P4, !PT ;  /* 0x0000004b35357c10 */ /* 0x000fc6000a7fe4ff */
[----:B------:R-:W4:Y:S04]  /*bec0*/  LDL.LU R50, [R1+0x284] ;  /* 0x0002840001327983 */ /* 0x000f280000300800 */
[----:B------:R0:W-:Y:S04]  /*bed0*/  STL [R1+0x250], R53 ;  /* 0x0002503501007387 */ /* 0x0001e80000100800 */
[----:B------:R-:W4:Y:S04]  /*bee0*/  LDL.LU R51, [R1+0x268] ;  /* 0x0002680001337983 */ /* 0x000f280000300800 */
[----:B--2---:R-:W2:Y:S01]  /*bef0*/  LDL.LU R6, [R1+0x28c] ;  /* 0x00028c0001067983 */ /* 0x004ea20000300800 */
[----:B------:R-:W-:-:S05]  /*bf00*/  IADD3 R54, P4, PT, R54, UR5, RZ ;  /* 0x0000000536367c10 */ /* 0x000fca000ff9e0ff */
[----:B------:R0:W-:Y:S04]  /*bf10*/  STL [R1+0x194], R54 ;  /* 0x0001943601007387 */ /* 0x0001e80000100800 */
[----:B-1----:R-:W2:Y:S04]  /*bf20*/  LDL.LU R7, [R1+0x26c] ;  /* 0x00026c0001077983 */ /* 0x002ea80000300800 */
[----:B---3--:R-:W3:Y:S01]  /*bf30*/  LDL.LU R59, [R1+0x294] ;  /* 0x00029400013b7983 */ /* 0x008ee20000300800 */
[----:B------:R-:W-:-:S05]  /*bf40*/  IADD3.X R55, PT, PT, R55, UR75, RZ, P5, !PT ;  /* 0x0000004b37377c10 */ /* 0x000fca000affe4ff */
[----:B------:R1:W-:Y:S04]  /*bf50*/  STL [R1+0x254], R55 ;  /* 0x0002543701007387 */ /* 0x0003e80000100800 */
[----:B----4-:R-:W4:Y:S04]  /*bf60*/  LDL.LU R58, [R1+0x270] ;  /* 0x00027000013a7983 */ /* 0x010f280000300800 */
[----:B0-----:R-:W4:Y:S01]  /*bf70*/  LDL.LU R52, [R1+0x274] ;  /* 0x0002740001347983 */ /* 0x001f220000300800 */
[----:B------:R-:W-:-:S05]  /*bf80*/  IADD3 R57, P5, PT, R57, UR5, RZ ;  /* 0x0000000539397c10 */ /* 0x000fca000ffbe0ff */
[----:B------:R0:W-:Y:S04]  /*bf90*/  STL [R1+0x198], R57 ;  /* 0x0001983901007387 */ /* 0x0001e80000100800 */
[----:B------:R-:W4:Y:S04]  /*bfa0*/  LDL.LU R53, [R1+0x278] ;  /* 0x0002780001357983 */ /* 0x000f280000300800 */
[----:B------:R-:W4:Y:S04]  /*bfb0*/  LDL.LU R54, [R1+0x27c] ;  /* 0x00027c0001367983 */ /* 0x000f280000300800 */
[----:B-1----:R-:W4:Y:S01]  /*bfc0*/  LDL.LU R55, [R1+0x280] ;  /* 0x0002800001377983 */ /* 0x002f220000300800 */
[----:B------:R-:W-:-:S05]  /*bfd0*/  IADD3.X R56, PT, PT, R56, UR75, RZ, P6, !PT ;  /* 0x0000004b38387c10 */ /* 0x000fca000b7fe4ff */
[----:B------:R1:W-:Y:S04]  /*bfe0*/  STL [R1+0x258], R56 ;  /* 0x0002583801007387 */ /* 0x0003e80000100800 */
[----:B0-----:R-:W4:Y:S04]  /*bff0*/  LDL.LU R57, [R1+0x288] ;  /* 0x0002880001397983 */ /* 0x001f280000300800 */
[----:B-1----:R-:W4:Y:S01]  /*c000*/  LDL.LU R56, [R1+0x290] ;  /* 0x0002900001387983 */ /* 0x002f220000300800 */
[----:B------:R-:W-:-:S05]  /*c010*/  IADD3 R44, P6, PT, R44, UR5, RZ ;  /* 0x000000052c2c7c10 */ /* 0x000fca000ffde0ff */
[----:B------:R0:W-:Y:S01]  /*c020*/  STL [R1+0x19c], R44 ;  /* 0x00019c2c01007387 */ /* 0x0001e20000100800 */
[----:B------:R-:W-:-:S04]  /*c030*/  UIADD3 UR13, UP5, UPT, UR5, UR13, URZ ;  /* 0x0000000d050d7290 */ /* 0x000fc8000ffbe0ff */
[----:B------:R-:W-:Y:S02]  /*c040*/  UIADD3.X UR72, UPT, UPT, UR75, UR72, URZ, UP5, !UPT ;  /* 0x000000484b487290 */ /* 0x000fe4000affe4ff */
[----:B------:R-:W-:-:S05]  /*c050*/  IADD3.X R45, PT, PT, R45, UR75, RZ, P0, !PT ;  /* 0x0000004b2d2d7c10 */ /* 0x000fca00087fe4ff */
[----:B------:R0:W-:Y:S01]  /*c060*/  STL [R1+0x25c], R45 ;  /* 0x00025c2d01007387 */ /* 0x0001e20000100800 */
[----:B------:R-:W-:Y:S02]  /*c070*/  IADD3 R46, P0, PT, R46, UR5, RZ ;  /* 0x000000052e2e7c10 */ /* 0x000fe4000ff1e0ff */
[----:B------:R-:W-:-:S03]  /*c080*/  IADD3.X R47, PT, PT, R47, UR75, RZ, P1, !PT ;  /* 0x0000004b2f2f7c10 */ /* 0x000fc60008ffe4ff */
[----:B------:R0:W-:Y:S04]  /*c090*/  STL [R1+0x1a0], R46 ;  /* 0x0001a02e01007387 */ /* 0x0001e80000100800 */
[----:B------:R0:W-:Y:S01]  /*c0a0*/  STL [R1+0x260], R47 ;  /* 0x0002602f01007387 */ /* 0x0001e20000100800 */
[----:B------:R-:W-:Y:S02]  /*c0b0*/  UIADD3 UR24, UP5, UPT, UR5, UR24, URZ ;  /* 0x0000001805187290 */ /* 0x000fe4000ffbe0ff */
[----:B------:R-:W-:Y:S02]  /*c0c0*/  IADD3 R48, P1, PT, R48, UR5, RZ ;  /* 0x0000000530307c10 */ /* 0x000fe4000ff3e0ff */
[----:B------:R-:W-:-:S03]  /*c0d0*/  IADD3.X R49, PT, PT, R49, UR75, RZ, P2, !PT ;  /* 0x0000004b31317c10 */ /* 0x000fc600097fe4ff */
[----:B------:R0:W-:Y:S01]  /*c0e0*/  STL [R1+0x1a4], R48 ;  /* 0x0001a43001007387 */ /* 0x0001e20000100800 */
[----:B------:R-:W-:-:S03]  /*c0f0*/  IADD3 R50, P2, PT, R50, UR5, RZ ;  /* 0x0000000532327c10 */ /* 0x000fc6000ff5e0ff */
[----:B------:R0:W-:Y:S01]  /*c100*/  STL [R1+0x264], R49 ;  /* 0x0002643101007387 */ /* 0x0001e20000100800 */
[----:B------:R-:W-:-:S03]  /*c110*/  IADD3.X R51, PT, PT, R51, UR75, RZ, P3, !PT ;  /* 0x0000004b33337c10 */ /* 0x000fc60009ffe4ff */
[----:B------:R0:W-:Y:S01]  /*c120*/  STL [R1+0x284], R50 ;  /* 0x0002843201007387 */ /* 0x0001e20000100800 */
[----:B--2---:R-:W-:-:S03]  /*c130*/  IADD3 R6, P3, PT, R6, UR5, RZ ;  /* 0x0000000506067c10 */ /* 0x004fc6000ff7e0ff */
[----:B------:R0:W-:Y:S04]  /*c140*/  STL [R1+0x268], R51 ;  /* 0x0002683301007387 */ /* 0x0001e80000100800 */
[----:B------:R0:W-:Y:S01]  /*c150*/  STL [R1+0x28c], R6 ;  /* 0x00028c0601007387 */ /* 0x0001e20000100800 */
[----:B------:R-:W-:Y:S02]  /*c160*/  IADD3.X R7, PT, PT, R7, UR75, RZ, P4, !PT ;  /* 0x0000004b07077c10 */ /* 0x000fe4000a7fe4ff */
[----:B---3--:R-:W-:-:S03]  /*c170*/  IADD3 R59, P4, PT, R59, UR5, RZ ;  /* 0x000000053b3b7c10 */ /* 0x008fc6000ff9e0ff */
[----:B------:R0:W-:Y:S04]  /*c180*/  STL [R1+0x26c], R7 ;  /* 0x00026c0701007387 */ /* 0x0001e80000100800 */
[----:B------:R0:W-:Y:S01]  /*c190*/  STL [R1+0x294], R59 ;  /* 0x0002943b01007387 */ /* 0x0001e20000100800 */
[----:B------:R-:W-:Y:S02]  /*c1a0*/  UIADD3.X UR65, UPT, UPT, UR75, UR65, URZ, UP5, !UPT ;  /* 0x000000414b417290 */ /* 0x000fe4000affe4ff */
[----:B------:R-:W-:Y:S02]  /*c1b0*/  UIADD3 UR18, UP0, UPT, UR5, UR18, URZ ;  /* 0x0000001205127290 */ /* 0x000fe4000ff1e0ff */
[----:B------:R-:W-:Y:S02]  /*c1c0*/  UIADD3 UR17, UP1, UPT, UR5, UR17, URZ ;  /* 0x0000001105117290 */ /* 0x000fe4000ff3e0ff */
[----:B------:R-:W-:-:S02]  /*c1d0*/  UIADD3 UR16, UP2, UPT, UR5, UR16, URZ ;  /* 0x0000001005107290 */ /* 0x000fc4000ff5e0ff */
[----:B------:R-:W-:Y:S01]  /*c1e0*/  UIADD3 UR15, UP3, UPT, UR5, UR15, URZ ;  /* 0x0000000f050f7290 */ /* 0x000fe2000ff7e0ff */
[----:B----4-:R-:W-:Y:S02]  /*c1f0*/  IADD3.X R58, PT, PT, R58, UR75, RZ, P5, !PT ;  /* 0x0000004b3a3a7c10 */ /* 0x010fe4000affe4ff */
[----:B------:R-:W-:-:S03]  /*c200*/  IADD3.X R52, PT, PT, R52, UR75, RZ, P6, !PT ;  /* 0x0000004b34347c10 */ /* 0x000fc6000b7fe4ff */
[----:B------:R0:W-:Y:S04]  /*c210*/  STL [R1+0x270], R58 ;  /* 0x0002703a01007387 */ /* 0x0001e80000100800 */
[----:B------:R0:W-:Y:S01]  /*c220*/  STL [R1+0x274], R52 ;  /* 0x0002743401007387 */ /* 0x0001e20000100800 */
[----:B------:R-:W-:Y:S02]  /*c230*/  IADD3.X R53, PT, PT, R53, UR75, RZ, P0, !PT ;  /* 0x0000004b35357c10 */ /* 0x000fe400087fe4ff */
[----:B------:R-:W-:-:S03]  /*c240*/  IADD3.X R54, PT, PT, R54, UR75, RZ, P1, !PT ;  /* 0x0000004b36367c10 */ /* 0x000fc60008ffe4ff */
[----:B------:R0:W-:Y:S01]  /*c250*/  STL [R1+0x278], R53 ;  /* 0x0002783501007387 */ /* 0x0001e20000100800 */
[----:B------:R-:W-:-:S03]  /*c260*/  IADD3.X R55, PT, PT, R55, UR75, RZ, P2, !PT ;  /* 0x0000004b37377c10 */ /* 0x000fc600097fe4ff */
[----:B------:R0:W-:Y:S01]  /*c270*/  STL [R1+0x27c], R54 ;  /* 0x00027c3601007387 */ /* 0x0001e20000100800 */
[----:B------:R-:W-:Y:S02]  /*c280*/  UIADD3 UR14, UP4, UPT, UR5, UR14, URZ ;  /* 0x0000000e050e7290 */ /* 0x000fe4000ff9e0ff */
[----:B------:R-:W-:Y:S01]  /*c290*/  UIADD3 UR31, UP5, UPT, UR5, UR31, URZ ;  /* 0x0000001f051f7290 */ /* 0x000fe2000ffbe0ff */
[----:B------:R-:W-:Y:S01]  /*c2a0*/  HMMA.16816.F32 R36, R40, R2, R36 ;  /* 0x000000022824723c */ /* 0x000fe20000001824 */
[----:B------:R-:W-:Y:S02]  /*c2b0*/  UIADD3.X UR12, UPT, UPT, UR75, UR12, URZ, UP0, !UPT ;  /* 0x0000000c4b0c7290 */ /* 0x000fe400087fe4ff */
[----:B------:R-:W-:Y:S02]  /*c2c0*/  UIADD3.X UR45, UPT, UPT, UR75, UR45, URZ, UP1, !UPT ;  /* 0x0000002d4b2d7290 */ /* 0x000fe40008ffe4ff */
[----:B------:R-:W-:Y:S02]  /*c2d0*/  UIADD3.X UR46, UPT, UPT, UR75, UR46, URZ, UP2, !UPT ;  /* 0x0000002e4b2e7290 */ /* 0x000fe400097fe4ff */
[----:B------:R-:W-:-:S02]  /*c2e0*/  UIADD3.X UR74, UPT, UPT, UR75, UR74, URZ, UP3, !UPT ;  /* 0x0000004a4b4a7290 */ /* 0x000fc40009ffe4ff */
[----:B------:R-:W-:Y:S02]  /*c2f0*/  UIADD3.X UR73, UPT, UPT, UR75, UR73, URZ, UP4, !UPT ;  /* 0x000000494b497290 */ /* 0x000fe4000a7fe4ff */
[----:B------:R-:W-:Y:S02]  /*c300*/  UIADD3.X UR58, UPT, UPT, UR75, UR58, URZ, UP5, !UPT ;  /* 0x0000003a4b3a7290 */ /* 0x000fe4000affe4ff */
[----:B------:R-:W-:Y:S02]  /*c310*/  UIADD3 UR8, UP6, UPT, UR5, UR8, URZ ;  /* 0x0000000805087290 */ /* 0x000fe4000ffde0ff */
[----:B------:R-:W-:Y:S02]  /*c320*/  UIADD3 UR9, UP0, UPT, UR5, UR9, URZ ;  /* 0x0000000905097290 */ /* 0x000fe4000ff1e0ff */
[----:B------:R-:W-:Y:S02]  /*c330*/  UIADD3 UR20, UP1, UPT, UR5, UR20, URZ ;  /* 0x0000001405147290 */ /* 0x000fe4000ff3e0ff */
[----:B------:R-:W-:-:S02]  /*c340*/  UIADD3 UR21, UP2, UPT, UR5, UR21, URZ ;  /* 0x0000001505157290 */ /* 0x000fc4000ff5e0ff */
[----:B------:R-:W-:Y:S02]  /*c350*/  UIADD3 UR22, UP3, UPT, UR5, UR22, URZ ;  /* 0x0000001605167290 */ /* 0x000fe4000ff7e0ff */
[----:B------:R-:W-:Y:S02]  /*c360*/  UIADD3 UR23, UP4, UPT, UR5, UR23, URZ ;  /* 0x0000001705177290 */ /* 0x000fe4000ff9e0ff */
[----:B------:R-:W-:Y:S02]  /*c370*/  UIADD3 UR38, UP5, UPT, UR5, UR38, URZ ;  /* 0x0000002605267290 */ /* 0x000fe4000ffbe0ff */
[----:B------:R-:W-:Y:S02]  /*c380*/  UIADD3 UR4, UPT, UPT, UR4, -0x1, URZ ;  /* 0xffffffff04047890 */ /* 0x000fe4000fffe0ff */
[----:B------:R-:W-:Y:S02]  /*c390*/  UIADD3.X UR71, UPT, UPT, UR75, UR71, URZ, UP6, !UPT ;  /* 0x000000474b477290 */ /* 0x000fe4000b7fe4ff */
[----:B------:R-:W-:-:S02]  /*c3a0*/  UIADD3.X UR70, UPT, UPT, UR75, UR70, URZ, UP0, !UPT ;  /* 0x000000464b467290 */ /* 0x000fc400087fe4ff */
[----:B------:R-:W-:Y:S02]  /*c3b0*/  UIADD3.X UR69, UPT, UPT, UR75, UR69, URZ, UP1, !UPT ;  /* 0x000000454b457290 */ /* 0x000fe40008ffe4ff */
[----:B------:R-:W-:Y:S02]  /*c3c0*/  UIADD3.X UR68, UPT, UPT, UR75, UR68, URZ, UP2, !UPT ;  /* 0x000000444b447290 */ /* 0x000fe400097fe4ff */
[----:B------:R-:W-:Y:S02]  /*c3d0*/  UIADD3.X UR67, UPT, UPT, UR75, UR67, URZ, UP3, !UPT ;  /* 0x000000434b437290 */ /* 0x000fe40009ffe4ff */
[----:B------:R-:W-:Y:S02]  /*c3e0*/  UIADD3.X UR66, UPT, UPT, UR75, UR66, URZ, UP4, !UPT ;  /* 0x000000424b427290 */ /* 0x000fe4000a7fe4ff */
[----:B------:R-:W-:Y:S02]  /*c3f0*/  UIADD3.X UR51, UPT, UPT, UR75, UR51, URZ, UP5, !UPT ;  /* 0x000000334b337290 */ /* 0x000fe4000affe4ff */
[----:B------:R-:W-:-:S02]  /*c400*/  UIADD3 UR25, UP6, UPT, UR5, UR25, URZ ;  /* 0x0000001905197290 */ /* 0x000fc4000ffde0ff */
[----:B------:R-:W-:Y:S02]  /*c410*/  UIADD3 UR26, UP0, UPT, UR5, UR26, URZ ;  /* 0x0000001a051a7290 */ /* 0x000fe4000ff1e0ff */
[----:B------:R-:W-:Y:S02]  /*c420*/  UIADD3 UR27, UP1, UPT, UR5, UR27, URZ ;  /* 0x0000001b051b7290 */ /* 0x000fe4000ff3e0ff */
[----:B------:R-:W-:Y:S02]  /*c430*/  UIADD3 UR28, UP2, UPT, UR5, UR28, URZ ;  /* 0x0000001c051c7290 */ /* 0x000fe4000ff5e0ff */
[----:B------:R-:W-:Y:S02]  /*c440*/  UIADD3 UR29, UP3, UPT, UR5, UR29, URZ ;  /* 0x0000001d051d7290 */ /* 0x000fe4000ff7e0ff */
[----:B------:R-:W-:Y:S02]  /*c450*/  UIADD3 UR30, UP4, UPT, UR5, UR30, URZ ;  /* 0x0000001e051e7290 */ /* 0x000fe4000ff9e0ff */
[----:B------:R-:W-:-:S02]  /*c460*/  UISETP.NE.U32.AND UP5, UPT, UR4, URZ, UPT ;  /* 0x000000ff0400728c */ /* 0x000fc4000bfa5070 */
[----:B------:R-:W-:Y:S02]  /*c470*/  UIADD3.X UR64, UPT, UPT, UR75, UR64, URZ, UP6, !UPT ;  /* 0x000000404b407290 */ /* 0x000fe4000b7fe4ff */
[----:B------:R-:W-:Y:S02]  /*c480*/  UIADD3.X UR63, UPT, UPT, UR75, UR63, URZ, UP0, !UPT ;  /* 0x0000003f4b3f7290 */ /* 0x000fe400087fe4ff */
[----:B------:R-:W-:Y:S02]  /*c490*/  UIADD3.X UR62, UPT, UPT, UR75, UR62, URZ, UP1, !UPT ;  /* 0x0000003e4b3e7290 */ /* 0x000fe40008ffe4ff */
[----:B------:R-:W-:Y:S02]  /*c4a0*/  UIADD3.X UR61, UPT, UPT, UR75, UR61, URZ, UP2, !UPT ;  /* 0x0000003d4b3d7290 */ /* 0x000fe400097fe4ff */
[----:B------:R-:W-:Y:S02]  /*c4b0*/  UIADD3.X UR60, UPT, UPT, UR75, UR60, URZ, UP3, !UPT ;  /* 0x0000003c4b3c7290 */ /* 0x000fe40009ffe4ff */
[----:B------:R-:W-:-:S02]  /*c4c0*/  UIADD3.X UR59, UPT, UPT, UR75, UR59, URZ, UP4, !UPT ;  /* 0x0000003b4b3b7290 */ /* 0x000fc4000a7fe4ff */
[----:B------:R-:W-:Y:S02]  /*c4d0*/  UIADD3 UR32, UP6, UPT, UR5, UR32, URZ ;  /* 0x0000002005207290 */ /* 0x000fe4000ffde0ff */
[----:B------:R-:W-:Y:S02]  /*c4e0*/  UIADD3 UR33, UP0, UPT, UR5, UR33, URZ ;  /* 0x0000002105217290 */ /* 0x000fe4000ff1e0ff */
[----:B------:R-:W-:Y:S02]  /*c4f0*/  UIADD3 UR34, UP1, UPT, UR5, UR34, URZ ;  /* 0x0000002205227290 */ /* 0x000fe4000ff3e0ff */
[----:B------:R-:W-:Y:S02]  /*c500*/  UIADD3 UR35, UP2, UPT, UR5, UR35, URZ ;  /* 0x0000002305237290 */ /* 0x000fe4000ff5e0ff */
[----:B------:R-:W-:Y:S02]  /*c510*/  UIADD3 UR36, UP3, UPT, UR5, UR36, URZ ;  /* 0x0000002405247290 */ /* 0x000fe4000ff7e0ff */
[----:B------:R-:W-:-:S02]  /*c520*/  UIADD3 UR37, UP4, UPT, UR5, UR37, URZ ;  /* 0x0000002505257290 */ /* 0x000fc4000ff9e0ff */
        /* <DEDUP_REMOVED lines=18> */
[----:B------:R-:W-:Y:S02]  /*c650*/  IADD3.X R57, PT, PT, R57, UR75, RZ, P3, !PT ;  /* 0x0000004b39397c10 */ /* 0x000fe40009ffe4ff */
[----:B------:R-:W-:-:S05]  /*c660*/  IADD3.X R56, PT, PT, R56, UR75, RZ, P4, !PT ;  /* 0x0000004b38387c10 */ /* 0x000fca000a7fe4ff */
[----:B------:R0:W-:Y:S04]  /*c670*/  STL [R1+0x290], R56 ;  /* 0x0002903801007387 */ /* 0x0001e80000100800 */
[----:B------:R0:W-:Y:S04]  /*c680*/  STL [R1+0x280], R55 ;  /* 0x0002803701007387 */ /* 0x0001e80000100800 */
[----:B------:R0:W-:Y:S01]  /*c690*/  STL [R1+0x288], R57 ;  /* 0x0002883901007387 */ /* 0x0001e20000100800 */
[----:B------:R-:W-:Y:S01]  /*c6a0*/  UIADD3 UR19, UPT, UPT, UR19, -0x80, URZ ;  /* 0xffffff8013137890 */ /* 0x000fe2000fffe0ff */
[----:B------:R-:W-:Y:S11]  /*c6b0*/  BRA.U UP5, `(.L_x_2) ;  /* 0xffffff95051c7547 */ /* 0x000ff6000b83ffff */
.L_x_1:
[----:B------:R-:W2:Y:S01]  /*c6c0*/  LDL.LU R3, [R1+0x338] ;  /* 0x0003380001037983 */ /* 0x000ea20000300800 */
[----:B------:R-:W-:Y:S02]  /*c6d0*/  F2FP.SATFINITE.E4M3.F32.PACK_AB_MERGE_C R12, R13, R12, RZ ;  /* 0x0000000c0d0c723e */ /* 0x000fe400048070ff */
[----:B------:R-:W-:Y:S01]  /*c6e0*/  F2FP.SATFINITE.E4M3.F32.PACK_AB_MERGE_C R8, R9, R8, RZ ;  /* 0x000000080908723e */ /* 0x000fe200048070ff */
[----:B------:R-:W1:Y:S01]  /*c6f0*/  S2R R2, SR_TID.X ;  /* 0x0000000000027919 */ /* 0x000e620000002100 */
[----:B------:R-:W-:Y:S02]  /*c700*/  F2FP.SATFINITE.E4M3.F32.PACK_AB_MERGE_C R13, R27, R26, RZ ;  /* 0x0000001a1b0d723e */ /* 0x000fe400048070ff */
[----:B------:R-:W-:Y:S01]  /*c710*/  F2FP.SATFINITE.E4M3.F32.PACK_AB_MERGE_C R20, R21, R20, RZ ;  /* 0x000000141514723e */ /* 0x000fe200048070ff */
[----:B------:R-:W3:Y:S01]  /*c720*/  LDL.LU R27, [R1+0x334] ;  /* 0x00033400011b7983 */ /* 0x000ee20000300800 */
[----:B------:R-:W-:Y:S02]  /*c730*/  F2FP.SATFINITE.E4M3.F32.PACK_AB_MERGE_C R9, R23, R22, RZ ;  /* 0x000000161709723e */ /* 0x000fe400048070ff */
[----:B------:R-:W-:Y:S01]  /*c740*/  F2FP.SATFINITE.E4M3.F32.PACK_AB_MERGE_C R32, R33, R32, RZ ;  /* 0x000000202120723e */ /* 0x000fe200048070ff */
[----:B------:R-:W4:Y:S01]  /*c750*/  LDL.LU R26, [R1+0x330] ;  /* 0x00033000011a7983 */ /* 0x000f220000300800 */
[----:B------:R-:W-:-:S02]  /*c760*/  F2FP.SATFINITE.E4M3.F32.PACK_AB_MERGE_C R24, R25, R24, RZ ;  /* 0x000000181918723e */ /* 0x000fc400048070ff */
[----:B0-----:R-:W-:Y:S02]  /*c770*/  F2FP.SATFINITE.E4M3.F32.PACK_AB_MERGE_C R7, R31, R30, RZ ;  /* 0x0000001e1f07723e */ /* 0x001fe400048070ff */
[----:B------:R-:W-:Y:S02]  /*c780*/  F2FP.SATFINITE.E4M3.F32.PACK_AB_MERGE_C R10, R11, R10, RZ ;  /* 0x0000000a0b0a723e */ /* 0x000fe400048070ff */
[----:B------:R-:W-:Y:S02]  /*c790*/  F2FP.SATFINITE.E4M3.F32.PACK_AB_MERGE_C R28, R29, R28, RZ ;  /* 0x0000001c1d1c723e */ /* 0x000fe400048070ff */
[----:B------:R-:W-:Y:S02]  /*c7a0*/  F2FP.SATFINITE.E4M3.F32.PACK_AB_MERGE_C R18, R19, R18, RZ ;  /* 0x000000121312723e */ /* 0x000fe400048070ff */
[----:B------:R-:W-:Y:S02]  /*c7b0*/  F2FP.SATFINITE.E4M3.F32.PACK_AB_MERGE_C R16, R17, R16, RZ ;  /* 0x000000101110723e */ /* 0x000fe400048070ff */
[----:B------:R-:W-:Y:S01]  /*c7c0*/  F2FP.SATFINITE.E4M3.F32.PACK_AB_MERGE_C R14, R15, R14, RZ ;  /* 0x0000000e0f0e723e */ /* 0x000fe200048070ff */
[----:B------:R-:W0:Y:S01]  /*c7d0*/  S2UR UR5, SR_CgaCtaId ;  /* 0x00000000000579c3 */ /* 0x000e220000008800 */
[----:B------:R-:W-:-:S02]  /*c7e0*/  LOP3.LUT R21, R20, 0xffff, RZ, 0xc0, !PT ;  /* 0x0000ffff14157812 */ /* 0x000fc400078ec0ff */
[----:B------:R-:W-:Y:S02]  /*c7f0*/  F2FP.SATFINITE.E4M3.F32.PACK_AB_MERGE_C R36, R37, R36, RZ ;  /* 0x000000242524723e */ /* 0x000fe400048070ff */
[----:B------:R-:W-:Y:S01]  /*c800*/  F2FP.SATFINITE.E4M3.F32.PACK_AB_MERGE_C R38, R39, R38, RZ ;  /* 0x000000262726723e */ /* 0x000fe200048070ff */
[----:B------:R-:W-:Y:S01]  /*c810*/  UMOV UR4, 0x400 ;  /* 0x0000040000047882 */ /* 0x000fe20000000000 */
[----:B------:R-:W-:Y:S01]  /*c820*/  LOP3.LUT R9, R9, 0xffff, RZ, 0xc0, !PT ;  /* 0x0000ffff09097812 */ /* 0x000fe200078ec0ff */
[----:B------:R-:W3:Y:S01]  /*c830*/  LDCU.128 UR8, c[0x0][0x390] ;  /* 0x00007200ff0877ac */ /* 0x000ee20008000c00 */
[----:B------:R-:W-:Y:S02]  /*c840*/  LOP3.LUT R25, R32, 0xffff, RZ, 0xc0, !PT ;  /* 0x0000ffff20197812 */ /* 0x000fe400078ec0ff */
[----:B------:R-:W-:Y:S02]  /*c850*/  LOP3.LUT R19, R8, 0xffff, RZ, 0xc0, !PT ;  /* 0x0000ffff08137812 */ /* 0x000fe400078ec0ff */
[----:B------:R-:W-:-:S02]  /*c860*/  LOP3.LUT R23, R12, 0xffff, RZ, 0xc0, !PT ;  /* 0x0000ffff0c177812 */ /* 0x000fc400078ec0ff */
[----:B------:R-:W-:Y:S02]  /*c870*/  LOP3.LUT R24, R24, 0xffff, RZ, 0xc0, !PT ;  /* 0x0000ffff18187812 */ /* 0x000fe400078ec0ff */
[----:B------:R-:W-:Y:S02]  /*c880*/  LOP3.LUT R7, R7, 0xffff, RZ, 0xc0, !PT ;  /* 0x0000ffff07077812 */ /* 0x000fe400078ec0ff */
[----:B------:R-:W-:Y:S02]  /*c890*/  LOP3.LUT R8, R10, 0xffff, RZ, 0xc0, !PT ;  /* 0x0000ffff0a087812 */ /* 0x000fe400078ec0ff */
[----:B------:R-:W-:Y:S02]  /*c8a0*/  LOP3.LUT R28, R28, 0xffff, RZ, 0xc0, !PT ;  /* 0x0000ffff1c1c7812 */ /* 0x000fe400078ec0ff */
[--C-:B-----5:R-:W-:Y:S02]  /*c8b0*/  PRMT R5, R21, 0x3340, R0.reuse ;  /* 0x0000334015057816 */ /* 0x120fe40000000000 */
[----:B------:R-:W-:-:S02]  /*c8c0*/  PRMT R15, R25, 0x3340, R0 ;  /* 0x00003340190f7816 */ /* 0x000fc40000000000 */
[----:B------:R-:W-:Y:S02]  /*c8d0*/  PRMT R17, R9, 0x3340, R0 ;  /* 0x0000334009117816 */ /* 0x000fe40000000000 */
[----:B------:R-:W-:Y:S02]  /*c8e0*/  PRMT R0, R23, 0x3340, R24 ;  /* 0x0000334017007816 */ /* 0x000fe40000000018 */
[----:B------:R-:W-:Y:S02]  /*c8f0*/  PRMT R10, R7, 0x3340, R8 ;  /* 0x00003340070a7816 */ /* 0x000fe40000000008 */
[----:B------:R-:W-:Y:S02]  /*c900*/  F2FP.SATFINITE.E4M3.F32.PACK_AB_MERGE_C R11, R35, R34, RZ ;  /* 0x00000022230b723e */ /* 0x000fe400048070ff */
[----:B------:R-:W-:Y:S02]  /*c910*/  PRMT R4, R28, 0x3340, R19 ;  /* 0x000033401c047816 */ /* 0x000fe40000000013 */
[----:B------:R-:W-:-:S02]  /*c920*/  LOP3.LUT R13, R13, 0xffff, RZ, 0xc0, !PT ;  /* 0x0000ffff0d0d7812 */ /* 0x000fc400078ec0ff */
[----:B------:R-:W-:Y:S02]  /*c930*/  PRMT R4, R4, 0x5410, R5 ;  /* 0x0000541004047816 */ /* 0x000fe40000000005 */
[----:B------:R-:W-:Y:S02]  /*c940*/  LOP3.LUT R11, R11, 0xffff, RZ, 0xc0, !PT ;  /* 0x0000ffff0b0b7812 */ /* 0x000fe400078ec0ff */
[----:B------:R-:W-:Y:S02]  /*c950*/  SHF.R.U32.HI R5, RZ, 0x8, R28 ;  /* 0x00000008ff057819 */ /* 0x000fe4000001161c */
[----:B------:R-:W-:Y:S02]  /*c960*/  SHF.R.U32.HI R12, RZ, 0x8, R19 ;  /* 0x00000008ff0c7819 */ /* 0x000fe40000011613 */
[----:B------:R-:W-:Y:S02]  /*c970*/  SHF.R.U32.HI R7, RZ, 0x8, R7 ;  /* 0x00000008ff077819 */ /* 0x000fe40000011607 */
[----:B------:R-:W-:-:S02]  /*c980*/  SHF.R.U32.HI R8, RZ, 0x8, R8 ;  /* 0x00000008ff087819 */ /* 0x000fc40000011608 */
[----:B------:R-:W-:Y:S02]  /*c990*/  PRMT R22, R11, 0x3340, R22 ;  /* 0x000033400b167816 */ /* 0x000fe40000000016 */
[----:B------:R-:W-:Y:S02]  /*c9a0*/  LOP3.LUT R12, R12, 0xffff, RZ, 0xc0, !PT ;  /* 0x0000ffff0c0c7812 */ /* 0x000fe400078ec0ff */
[----:B------:R-:W-:Y:S02]  /*c9b0*/  LOP3.LUT R8, R8, 0xffff, RZ, 0xc0, !PT ;  /* 0x0000ffff08087812 */ /* 0x000fe400078ec0ff */
[----:B------:R-:W-:Y:S02]  /*c9c0*/  LOP3.LUT R7, R7, 0xffff, RZ, 0xc0, !PT ;  /* 0x0000ffff07077812 */ /* 0x000fe400078ec0ff */
[----:B-1----:R-:W-:Y:S02]  /*c9d0*/  LOP3.LUT R20, R2, 0x7f, RZ, 0xc0, !PT ;  /* 0x0000007f02147812 */ /* 0x002fe400078ec0ff */
[----:B------:R-:W-:-:S02]  /*c9e0*/  PRMT R8, R7, 0x3340, R8 ;  /* 0x0000334007087816 */ /* 0x000fc40000000008 */
[----:B------:R-:W-:Y:S02]  /*c9f0*/  SHF.R.S32.HI R7, RZ, 0x8, R2 ;  /* 0x00000008ff077819 */ /* 0x000fe40000011402 */
[----:B------:R-:W-:Y:S02]  /*ca00*/  SHF.R.U32.HI R9, RZ, 0x8, R9 ;  /* 0x00000008ff097819 */ /* 0x000fe40000011609 */
[----:B------:R-:W-:Y:S02]  /*ca10*/  SGXT R7, R7, 0x1 ;  /* 0x000000010707781a */ /* 0x000fe40000000200 */
[----:B------:R-:W-:Y:S02]  /*ca20*/  SHF.R.U32.HI R11, RZ, 0x8, R11 ;  /* 0x00000008ff0b7819 */ /* 0x000fe4000001160b */
[----:B------:R-:W-:Y:S02]  /*ca30*/  LOP3.LUT R7, R7, 0x2040, RZ, 0xc0, !PT ;  /* 0x0000204007077812 */ /* 0x000fe400078ec0ff */
[----:B------:R-:W-:-:S02]  /*ca40*/  LOP3.LUT R36, R36, 0xffff, RZ, 0xc0, !PT ;  /* 0x0000ffff24247812 */ /* 0x000fc400078ec0ff */
[----:B------:R-:W-:Y:S01]  /*ca50*/  LOP3.LUT R7, R7, 0x1c, R2, 0xf8, !PT ;  /* 0x0000001c07077812 */ /* 0x000fe200078ef802 */
[----:B0-----:R-:W-:Y:S01]  /*ca60*/  ULEA UR4, UR5, UR4, 0x18 ;  /* 0x0000000405047291 */ /* 0x001fe2000f8ec0ff */
[----:B------:R-:W-:Y:S01]  /*ca70*/  LOP3.LUT R38, R38, 0xffff, RZ, 0xc0, !PT ;  /* 0x0000ffff26267812 */ /* 0x000fe200078ec0ff */
[----:B------:R-:W0:Y:S01]  /*ca80*/  LDCU UR5, c[0x0][0x3b4] ;  /* 0x00007680ff0577ac */ /* 0x000e220008000800 */
[----:B------:R-:W-:-:S04]  /*ca90*/  LOP3.LUT R28, R2, 0x180, RZ, 0xc0, !PT ;  /* 0x00000180021c7812 */ /* 0x000fc800078ec0ff */
[----:B------:R-:W-:Y:S02]  /*caa0*/  SHF.R.U32.HI R28, RZ, 0x2, R28 ;  /* 0x00000002ff1c7819 */ /* 0x000fe4000001161c */
[----:B------:R-:W-:-:S04]  /*cab0*/  SHF.R.U32.HI R51, RZ, 0x6, R2 ;  /* 0x00000006ff337819 */ /* 0x000fc80000011602 */
[----:B------:R-:W-:Y:S02]  /*cac0*/  SGXT.U32 R51, R51, 0x3 ;  /* 0x000000033333781a */ /* 0x000fe40000000000 */
[C---:B------:R-:W-:Y:S02]  /*cad0*/  LEA.HI R29, R2.reuse, 0x78, RZ, 0x1a ;  /* 0x00000078021d7811 */ /* 0x040fe400078fd0ff */
[C---:B------:R-:W-:Y:S02]  /*cae0*/  LEA.HI R33, R2.reuse, 0x68, RZ, 0x1a ;  /* 0x0000006802217811 */ /* 0x040fe400078fd0ff */
[C---:B------:R-:W-:Y:S02]  /*caf0*/  LEA.HI R35, R2.reuse, 0x58, RZ, 0x1a ;  /* 0x0000005802237811 */ /* 0x040fe400078fd0ff */
[C---:B------:R-:W-:Y:S02]  /*cb00*/  LEA.HI R43, R2.reuse, 0x48, RZ, 0x1a ;  /* 0x00000048022b7811 */ /* 0x040fe400078fd0ff */
[----:B------:R-:W-:-:S02]  /*cb10*/  LEA.HI R45, R2, 0x38, RZ, 0x1a ;  /* 0x00000038022d7811 */ /* 0x000fc400078fd0ff */
[----:B--2---:R-:W-:Y:S01]  /*cb20*/  LOP3.LUT R6, R3, 0x60, RZ, 0xc0, !PT ;  /* 0x0000006003067812 */ /* 0x004fe200078ec0ff */
[----:B------:R-:W-:-:S05]  /*cb30*/  IMAD.SHL.U32 R3, R2, 0x10, RZ ;  /* 0x0000001002037824 */ /* 0x000fca00078e00ff */
[----:B------:R-:W-:Y:S02]  /*cb40*/  LOP3.LUT R6, R6, 0xe00, R3, 0xf8, !PT ;  /* 0x00000e0006067812 */ /* 0x000fe400078ef803 */
[----:B------:R-:W-:Y:S01]  /*cb50*/  PRMT R3, R0, 0x5410, R15 ;  /* 0x0000541000037816 */ /* 0x000fe2000000000f */
[----:B------:R-:W-:Y:S01]  /*cb60*/  IMAD.SHL.U32 R15, R2, 0x200, RZ ;  /* 0x00000200020f7824 */ /* 0x000fe200078e00ff */
[----:B------:R-:W-:Y:S02]  /*cb70*/  PRMT R0, R10, 0x5410, R17 ;  /* 0x000054100a007816 */ /* 0x000fe40000000011 */
[----:B------:R-:W-:Y:S02]  /*cb80*/  LOP3.LUT R10, R14, 0xffff, RZ, 0xc0, !PT ;  /* 0x0000ffff0e0a7812 */ /* 0x000fe400078ec0ff */
[----:B------:R-:W-:Y:S02]  /*cb90*/  LOP3.LUT R19, R15, 0x3000, RZ, 0xc0, !PT ;  /* 0x000030000f137812 */ /* 0x000fe400078ec0ff */
[----:B------:R-:W-:-:S02]  /*cba0*/  PRMT R17, R10, 0x3340, R13 ;  /* 0x000033400a117816 */ /* 0x000fc4000000000d */
[----:B------:R-:W-:Y:S02]  /*cbb0*/  LOP3.LUT R15, R5, 0xffff, RZ, 0xc0, !PT ;  /* 0x0000ffff050f7812 */ /* 0x000fe400078ec0ff */
[----:B------:R-:W-:Y:S02]  /*cbc0*/  PRMT R5, R17, 0x5410, R22 ;  /* 0x0000541011057816 */ /* 0x000fe40000000016 */
[----:B------:R-:W-:Y:S02]  /*cbd0*/  SHF.R.U32.HI R14, RZ, 0x8, R21 ;  /* 0x00000008ff0e7819 */ /* 0x000fe40000011615 */
[----:B------:R-:W-:Y:S02]  /*cbe0*/  PRMT R17, R15, 0x3340, R12 ;  /* 0x000033400f117816 */ /* 0x000fe4000000000c */
[----:B------:R-:W-:Y:S02]  /*cbf0*/  SHF.R.U32.HI R12, RZ, 0x8, R23 ;  /* 0x00000008ff0c7819 */ /* 0x000fe40000011617 */
[----:B------:R-:W-:Y:S01]  /*cc00*/  SHF.R.U32.HI R15, RZ, 0x8, R25 ;  /* 0x00000008ff0f7819 */ /* 0x000fe20000011619 */
[----:B------:R-:W-:Y:S01]  /*cc10*/  IMAD R21, R20, 0x4, R19 ;  /* 0x0000000414157824 */ /* 0x000fe200078e0213 */
[----:B------:R-:W-:-:S02]  /*cc20*/  LOP3.LUT R14, R14, 0xffff, RZ, 0xc0, !PT ;  /* 0x0000ffff0e0e7812 */ /* 0x000fc400078ec0ff */
[----:B------:R-:W-:Y:S02]  /*cc30*/  LOP3.LUT R19, R12, 0xffff, RZ, 0xc0, !PT ;  /* 0x0000ffff0c137812 */ /* 0x000fe400078ec0ff */
[----:B------:R-:W-:Y:S02]  /*cc40*/  LOP3.LUT R12, R15, 0xffff, RZ, 0xc0, !PT ;  /* 0x0000ffff0f0c7812 */ /* 0x000fe400078ec0ff */
[----:B------:R-:W-:Y:S02]  /*cc50*/  SHF.R.U32.HI R13, RZ, 0x8, R13 ;  /* 0x00000008ff0d7819 */ /* 0x000fe4000001160d */
[----:B------:R-:W-:Y:S02]  /*cc60*/  SHF.R.U32.HI R10, RZ, 0x8, R10 ;  /* 0x00000008ff0a7819 */ /* 0x000fe4000001160a */
[----:B------:R-:W-:Y:S02]  /*cc70*/  PRMT R20, R14, 0x3340, R1 ;  /* 0x000033400e147816 */ /* 0x000fe40000000001 */
[----:B------:R-:W-:-:S02]  /*cc80*/  SHF.R.U32.HI R14, RZ, 0x8, R24 ;  /* 0x00000008ff0e7819 */ /* 0x000fc40000011618 */
[----:B------:R-:W-:Y:S02]  /*cc90*/  LOP3.LUT R22, R9, 0xffff, RZ, 0xc0, !PT ;  /* 0x0000ffff09167812 */ /* 0x000fe400078ec0ff */
[----:B------:R-:W-:Y:S02]  /*cca0*/  PRMT R9, R12, 0x3340, R1 ;  /* 0x000033400c097816 */ /* 0x000fe40000000001 */
[----:B------:R-:W-:Y:S02]  /*ccb0*/  LOP3.LUT R13, R13, 0xffff, RZ, 0xc0, !PT ;  /* 0x0000ffff0d0d7812 */ /* 0x000fe400078ec0ff */
[----:B------:R-:W-:Y:S02]  /*ccc0*/  LOP3.LUT R10, R10, 0xffff, RZ, 0xc0, !PT ;  /* 0x0000ffff0a0a7812 */ /* 0x000fe400078ec0ff */
[----:B------:R-:W-:Y:S02]  /*ccd0*/  LOP3.LUT R12, R11, 0xffff, RZ, 0xc0, !PT ;  /* 0x0000ffff0b0c7812 */ /* 0x000fe400078ec0ff */
[----:B------:R-:W-:-:S02]  /*cce0*/  LOP3.LUT R14, R14, 0xffff, RZ, 0xc0, !PT ;  /* 0x0000ffff0e0e7812 */ /* 0x000fc400078ec0ff */
[----:B------:R-:W-:Y:S02]  /*ccf0*/  PRMT R15, R22, 0x3340, R1 ;  /* 0x00003340160f7816 */ /* 0x000fe40000000001 */
[----:B------:R-:W-:Y:S02]  /*cd00*/  PRMT R10, R10, 0x3340, R13 ;  /* 0x000033400a0a7816 */ /* 0x000fe4000000000d */
[----:B------:R-:W-:Y:S02]  /*cd10*/  PRMT R11, R12, 0x3340, R1 ;  /* 0x000033400c0b7816 */ /* 0x000fe40000000001 */
[----:B------:R-:W-:Y:S02]  /*cd20*/  PRMT R14, R19, 0x3340, R14 ;  /* 0x00003340130e7816 */ /* 0x000fe4000000000e */
[----:B------:R-:W-:Y:S02]  /*cd30*/  PRMT R8, R8, 0x5410, R15 ;  /* 0x0000541008087816 */ /* 0x000fe4000000000f */
[----:B------:R-:W-:-:S02]  /*cd40*/  LOP3.LUT R6, R7, R6, RZ, 0x3c, !PT ;  /* 0x0000000607067212 */ /* 0x000fc400078e3cff */
[----:B------:R-:W-:Y:S02]  /*cd50*/  PRMT R15, R10, 0x5410, R11 ;  /* 0x000054100a0f7816 */ /* 0x000fe4000000000b */
[----:B------:R-:W-:Y:S02]  /*cd60*/  LOP3.LUT R7, R16, 0xffff, RZ, 0xc0, !PT ;  /* 0x0000ffff10077812 */ /* 0x000fe400078ec0ff */
[----:B------:R-:W-:Y:S01]  /*cd70*/  PRMT R11, R3, 0x4210, R36 ;  /* 0x00004210030b7816 */ /* 0x000fe20000000024 */
[----:B------:R-:W-:Y:S01]  /*cd80*/  BAR.SYNC.DEFER_BLOCKING 0x0 ;  /* 0x0000000000007b1d */ /* 0x000fe20000010000 */
[----:B------:R-:W-:Y:S02]  /*cd90*/  PRMT R20, R17, 0x5410, R20 ;  /* 0x0000541011147816 */ /* 0x000fe40000000014 */
[----:B------:R-:W-:Y:S02]  /*cda0*/  PRMT R13, R14, 0x5410, R9 ;  /* 0x000054100e0d7816 */ /* 0x000fe40000000009 */
[----:B------:R-:W-:-:S02]  /*cdb0*/  LOP3.LUT R3, R18, 0xffff, RZ, 0xc0, !PT ;  /* 0x0000ffff12037812 */ /* 0x000fc400078ec0ff */
[--C-:B------:R-:W-:Y:S02]  /*cdc0*/  PRMT R9, R4, 0x4210, R7.reuse ;  /* 0x0000421004097816 */ /* 0x100fe40000000007 */
[----:B------:R-:W-:Y:S02]  /*cdd0*/  PRMT R7, R20, 0x5210, R7 ;  /* 0x0000521014077816 */ /* 0x000fe40000000007 */
[----:B------:R-:W-:Y:S02]  /*cde0*/  PRMT R13, R13, 0x5210, R36 ;  /* 0x000052100d0d7816 */ /* 0x000fe40000000024 */
[--C-:B------:R-:W-:Y:S02]  /*cdf0*/  PRMT R4, R0, 0x4210, R3.reuse ;  /* 0x0000421000047816 */ /* 0x100fe40000000003 */
[----:B------:R-:W-:Y:S01]  /*ce00*/  PRMT R8, R8, 0x5210, R3 ;  /* 0x0000521008087816 */ /* 0x000fe20000000003 */
[----:B------:R-:W1:Y:S01]  /*ce10*/  LDC R0, c[0x0][0x3b8] ;  /* 0x0000ee00ff007b82 */ /* 0x000e620000000800 */
[----:B------:R-:W-:-:S02]  /*ce20*/  PRMT R10, R5, 0x4210, R38 ;  /* 0x00004210050a7816 */ /* 0x000fc40000000026 */
[----:B------:R-:W-:Y:S02]  /*ce30*/  LOP3.LUT R3, R6, 0x20, RZ, 0x3c, !PT ;  /* 0x0000002006037812 */ /* 0x000fe400078e3cff */
[----:B------:R-:W-:Y:S01]  /*ce40*/  PRMT R38, R15, 0x5210, R38 ;  /* 0x000052100f267816 */ /* 0x000fe20000000026 */
[----:B------:R-:W-:Y:S04]  /*ce50*/  STS [R6+UR4], R9 ;  /* 0x0000000906007988 */ /* 0x000fe80008000804 */
[----:B------:R-:W-:Y:S04]  /*ce60*/  STS [R6+UR4+0x80], R11 ;  /* 0x0000800b06007988 */ /* 0x000fe80008000804 */
[----:B------:R2:W-:Y:S04]  /*ce70*/  STS [R6+UR4+0x100], R7 ;  /* 0x0001000706007988 */ /* 0x0005e80008000804 */
[----:B------:R-:W-:Y:S04]  /*ce80*/  STS [R6+UR4+0x180], R13 ;  /* 0x0001800d06007988 */ /* 0x000fe80008000804 */
[----:B------:R-:W-:Y:S04]  /*ce90*/  STS [R3+UR4+0x1000], R4 ;  /* 0x0010000403007988 */ /* 0x000fe80008000804 */
[----:B------:R-:W-:Y:S04]  /*cea0*/  STS [R3+UR4+0x1100], R8 ;  /* 0x0011000803007988 */ /* 0x000fe80008000804 */
[----:B------:R-:W-:Y:S04]  /*ceb0*/  STS [R3+UR4+0x1080], R10 ;  /* 0x0010800a03007988 */ /* 0x000fe80008000804 */
[----:B------:R0:W-:Y:S01]  /*cec0*/  STS [R3+UR4+0x1180], R38 ;  /* 0x0011802603007988 */ /* 0x0001e20008000804 */
[----:B------:R-:W-:Y:S01]  /*ced0*/  LOP3.LUT R28, R21, R28, RZ, 0x3c, !PT ;  /* 0x0000001c151c7212 */ /* 0x000fe200078e3cff */
[----:B------:R-:W-:Y:S01]  /*cee0*/  BAR.SYNC.DEFER_BLOCKING 0x0 ;  /* 0x0000000000007b1d */ /* 0x000fe20000010000 */
[----:B--2---:R-:W-:-:S05]  /*cef0*/  LEA.HI R7, R2, 0x8, RZ, 0x1a ;  /* 0x0000000802077811 */ /* 0x004fca00078fd0ff */
[----:B------:R-:W2:Y:S04]  /*cf00*/  LDS R14, [R28+UR4] ;  /* 0x000000041c0e7984 */ /* 0x000ea80008000800 */
[----:B------:R-:W2:Y:S04]  /*cf10*/  LDS R24, [R28+UR4+0x200] ;  /* 0x000200041c187984 */ /* 0x000ea80008000800 */
[----:B------:R-:W2:Y:S04]  /*cf20*/  LDS R20, [R28+UR4+0x400] ;  /* 0x000400041c147984 */ /* 0x000ea80008000800 */
[----:B------:R-:W2:Y:S04]  /*cf30*/  LDS R19, [R28+UR4+0x600] ;  /* 0x000600041c137984 */ /* 0x000ea80008000800 */
[----:B------:R-:W2:Y:S01]  /*cf40*/  LDS R17, [R28+UR4+0x800] ;  /* 0x000800041c117984 */ /* 0x000ea20008000800 */
[C---:B---3--:R-:W-:Y:S01]  /*cf50*/  ISETP.GE.AND P0, PT, R27.reuse, UR10, PT ;  /* 0x0000000a1b007c0c */ /* 0x048fe2000bf06270 */
[----:B0-----:R-:W-:Y:S01]  /*cf60*/  IMAD R21, R27, UR5, RZ ;  /* 0x000000051b157c24 */ /* 0x001fe2000f8e02ff */
[C---:B------:R-:W-:Y:S01]  /*cf70*/  LEA.HI R5, R2.reuse, 0x28, RZ, 0x1a ;  /* 0x0000002802057811 */ /* 0x040fe200078fd0ff */
[----:B------:R-:W0:Y:S01]  /*cf80*/  LDS R15, [R28+UR4+0xa00] ;  /* 0x000a00041c0f7984 */ /* 0x000e220008000800 */
[----:B------:R-:W-:-:S02]  /*cf90*/  LEA.HI R3, R2, 0x18, RZ, 0x1a ;  /* 0x0000001802037811 */ /* 0x000fc400078fd0ff */
[----:B----4-:R-:W-:Y:S01]  /*cfa0*/  LEA.HI R13, R2, R26, RZ, 0x1a ;  /* 0x0000001a020d7211 */ /* 0x010fe200078fd0ff */
[----:B------:R-:W3:Y:S01]  /*cfb0*/  LDS R12, [R28+UR4+0xc00] ;  /* 0x000c00041c0c7984 */ /* 0x000ee20008000800 */
[C---:B------:R-:W-:Y:S01]  /*cfc0*/  LOP3.LUT R27, R26.reuse, R51, RZ, 0xfc, !PT ;  /* 0x000000331a1b7212 */ /* 0x040fe200078efcff */
[C---:B------:R-:W-:Y:S01]  /*cfd0*/  IMAD.IADD R7, R26.reuse, 0x1, R7 ;  /* 0x000000011a077824 */ /* 0x040fe200078e0207 */
[----:B------:R-:W-:Y:S02]  /*cfe0*/  LOP3.LUT R2, R26, 0xd0, R51, 0xfe, !PT ;  /* 0x000000d01a027812 */ /* 0x000fe400078efe33 */
[C---:B------:R-:W-:Y:S01]  /*cff0*/  ISETP.LT.AND P3, PT, R27.reuse, UR11, !P0 ;  /* 0x0000000b1b007c0c */ /* 0x040fe2000c761270 */
[-C--:B-1----:R-:W-:Y:S01]  /*d000*/  IMAD R27, R27, R0.reuse, RZ ;  /* 0x000000001b1b7224 */ /* 0x082fe200078e02ff */
[----:B------:R-:W-:Y:S01]  /*d010*/  ISETP.LT.AND P5, PT, R2, UR11, !P0 ;  /* 0x0000000b02007c0c */ /* 0x000fe2000c7a1270 */
[----:B------:R-:W-:Y:S01]  /*d020*/  IMAD R2, R7, R0, RZ ;  /* 0x0000000007027224 */ /* 0x000fe200078e02ff */
[----:B------:R-:W-:-:S02]  /*d030*/  IADD3 R10, P1, PT, R21, UR8, RZ ;  /* 0x00000008150a7c10 */ /* 0x000fc4000ff3e0ff */
[----:B------:R-:W-:Y:S02]  /*d040*/  ISETP.LT.AND P2, PT, R7, UR11, !P0 ;  /* 0x0000000b07007c0c */ /* 0x000fe4000c741270 */
[C-C-:B------:R-:W-:Y:S02]  /*d050*/  LOP3.LUT R18, R26.reuse, 0xf0, R51.reuse, 0xfe, !PT ;  /* 0x000000f01a127812 */ /* 0x140fe400078efe33 */
[C-C-:B------:R-:W-:Y:S02]  /*d060*/  LOP3.LUT R11, R26.reuse, 0xe0, R51.reuse, 0xfe, !PT ;  /* 0x000000e01a0b7812 */ /* 0x140fe400078efe33 */
[C-C-:B------:R-:W-:Y:S02]  /*d070*/  LOP3.LUT R22, R26.reuse, 0xc0, R51.reuse, 0xfe, !PT ;  /* 0x000000c01a167812 */ /* 0x140fe400078efe33 */
[C-C-:B------:R-:W-:Y:S02]  /*d080*/  LOP3.LUT R23, R26.reuse, 0xb0, R51.reuse, 0xfe, !PT ;  /* 0x000000b01a177812 */ /* 0x140fe400078efe33 */
[----:B------:R-:W-:-:S02]  /*d090*/  LOP3.LUT R16, R26, 0xa0, R51, 0xfe, !PT ;  /* 0x000000a01a107812 */ /* 0x000fc400078efe33 */
[C-C-:B------:R-:W-:Y:S02]  /*d0a0*/  LOP3.LUT R25, R26.reuse, 0x90, R51.reuse, 0xfe, !PT ;  /* 0x000000901a197812 */ /* 0x140fe400078efe33 */
[C-C-:B------:R-:W-:Y:S02]  /*d0b0*/  LOP3.LUT R30, R26.reuse, 0x80, R51.reuse, 0xfe, !PT ;  /* 0x000000801a1e7812 */ /* 0x140fe400078efe33 */
[C-C-:B------:R-:W-:Y:S02]  /*d0c0*/  LOP3.LUT R31, R26.reuse, 0x70, R51.reuse, 0xfe, !PT ;  /* 0x000000701a1f7812 */ /* 0x140fe400078efe33 */
[C-C-:B------:R-:W-:Y:S02]  /*d0d0*/  LOP3.LUT R37, R26.reuse, 0x60, R51.reuse, 0xfe, !PT ;  /* 0x000000601a257812 */ /* 0x140fe400078efe33 */
[C-C-:B------:R-:W-:Y:S02]  /*d0e0*/  LOP3.LUT R39, R26.reuse, 0x50, R51.reuse, 0xfe, !PT ;  /* 0x000000501a277812 */ /* 0x140fe400078efe33 */
[----:B------:R-:W-:-:S02]  /*d0f0*/  LOP3.LUT R41, R26, 0x40, R51, 0xfe, !PT ;  /* 0x000000401a297812 */ /* 0x000fc400078efe33 */
[C-C-:B------:R-:W-:Y:S02]  /*d100*/  LOP3.LUT R47, R26.reuse, 0x30, R51.reuse, 0xfe, !PT ;  /* 0x000000301a2f7812 */ /* 0x140fe400078efe33 */
[C-C-:B------:R-:W-:Y:S02]  /*d110*/  LOP3.LUT R49, R26.reuse, 0x20, R51.reuse, 0xfe, !PT ;  /* 0x000000201a317812 */ /* 0x140fe400078efe33 */
[----:B------:R-:W-:Y:S02]  /*d120*/  LEA.HI.X.SX32 R21, R21, UR9, 0x1, P1 ;  /* 0x0000000915157c11 */ /* 0x000fe400088f0eff */
[CC--:B------:R-:W-:Y:S02]  /*d130*/  IADD3 R6, P4, PT, R27.reuse, R10.reuse, RZ ;  /* 0x0000000a1b067210 */ /* 0x0c0fe40007f9e0ff */
[----:B------:R-:W-:Y:S02]  /*d140*/  LOP3.LUT R51, R26, 0x10, R51, 0xfe, !PT ;  /* 0x000000101a337812 */ /* 0x000fe400078efe33 */
[----:B------:R-:W-:Y:S01]  /*d150*/  IADD3 R8, P6, PT, R2, R10, RZ ;  /* 0x0000000a02087210 */ /* 0x000fe20007fde0ff */
[C---:B------:R-:W-:Y:S01]  /*d160*/  IMAD.IADD R29, R26.reuse, 0x1, R29 ;  /* 0x000000011a1d7824 */ /* 0x040fe200078e021d */
[-C--:B------:R-:W-:Y:S01]  /*d170*/  LEA.HI.X.SX32 R7, R27, R21.reuse, 0x1, P4 ;  /* 0x000000151b077211 */ /* 0x080fe200020f0eff */
[----:B------:R-:W-:Y:S01]  /*d180*/  IMAD.IADD R33, R26, 0x1, R33 ;  /* 0x000000011a217824 */ /* 0x000fe200078e0221 */
[----:B--2---:R-:W-:Y:S01]  /*d190*/  PRMT R53, R14, 0x7770, RZ ;  /* 0x000077700e357816 */ /* 0x004fe200000000ff */
[C---:B------:R-:W-:Y:S01]  /*d1a0*/  IMAD.IADD R35, R26.reuse, 0x1, R35 ;  /* 0x000000011a237824 */ /* 0x040fe200078e0223 */
[----:B------:R-:W-:Y:S01]  /*d1b0*/  ISETP.LT.AND P1, PT, R51, UR11, !P0 ;  /* 0x0000000b33007c0c */ /* 0x000fe2000c721270 */
[----:B------:R-:W-:Y:S01]  /*d1c0*/  IMAD.IADD R43, R26, 0x1, R43 ;  /* 0x000000011a2b7824 */ /* 0x000fe200078e022b */
[----:B------:R-:W-:Y:S01]  /*d1d0*/  LEA.HI.X.SX32 R9, R2, R21, 0x1, P6 ;  /* 0x0000001502097211 */ /* 0x000fe200030f0eff */
[----:B------:R-:W-:Y:S01]  /*d1e0*/  IMAD.IADD R45, R26, 0x1, R45 ;  /* 0x000000011a2d7824 */ /* 0x000fe200078e022d */
[----:B------:R-:W-:Y:S01]  /*d1f0*/  PRMT R55, R24, 0x7770, RZ ;  /* 0x0000777018377816 */ /* 0x000fe200000000ff */
[----:B------:R-:W-:-:S02]  /*d200*/  IMAD.IADD R5, R26, 0x1, R5 ;  /* 0x000000011a057824 */ /* 0x000fc400078e0205 */
[----:B------:R-:W-:Y:S02]  /*d210*/  IMAD.IADD R3, R26, 0x1, R3 ;  /* 0x000000011a037824 */ /* 0x000fe400078e0203 */
[----:B------:R-:W1:Y:S01]  /*d220*/  LDS R26, [R28+UR4+0xe00] ;  /* 0x000e00041c1a7984 */ /* 0x000e620008000800 */
[-C--:B------:R-:W-:Y:S02]  /*d230*/  IMAD R51, R51, R0.reuse, RZ ;  /* 0x0000000033337224 */ /* 0x080fe400078e02ff */
[----:B------:R-:W-:Y:S01]  /*d240*/  IMAD R32, R3, R0, RZ ;  /* 0x0000000003207224 */ /* 0x000fe200078e02ff */
[----:B------:R-:W-:Y:S01]  /*d250*/  @P3 STG.E.U8 desc[UR6][R6.64], R53 ;  /* 0x0000003506003986 */ /* 0x000fe2000c101106 */
[----:B------:R-:W-:-:S03]  /*d260*/  ISETP.LT.AND P3, PT, R49, UR11, !P0 ;  /* 0x0000000b31007c0c */ /* 0x000fc6000c761270 */
[----:B------:R2:W-:Y:S01]  /*d270*/  @P2 STG.E.U8 desc[UR6][R8.64], R55 ;  /* 0x0000003708002986 */ /* 0x0005e2000c101106 */
[----:B------:R-:W-:Y:S01]  /*d280*/  IADD3 R2, P2, PT, R51, R10, RZ ;  /* 0x0000000a33027210 */ /* 0x000fe20007f5e0ff */
[----:B------:R-:W-:Y:S01]  /*d290*/  IMAD R49, R49, R0, RZ ;  /* 0x0000000031317224 */ /* 0x000fe200078e02ff */
[----:B------:R-:W-:Y:S02]  /*d2a0*/  IADD3 R4, P6, PT, R32, R10, RZ ;  /* 0x0000000a20047210 */ /* 0x000fe40007fde0ff */
[----:B------:R-:W-:Y:S02]  /*d2b0*/  ISETP.LT.AND P4, PT, R3, UR11, !P0 ;  /* 0x0000000b03007c0c */ /* 0x000fe4000c781270 */
[-C--:B------:R-:W-:Y:S02]  /*d2c0*/  LEA.HI.X.SX32 R3, R51, R21.reuse, 0x1, P2 ;  /* 0x0000001533037211 */ /* 0x080fe400010f0eff */
[C---:B------:R-:W-:Y:S02]  /*d2d0*/  ISETP.LT.AND P2, PT, R5.reuse, UR11, !P0 ;  /* 0x0000000b05007c0c */ /* 0x040fe4000c741270 */
[----:B------:R-:W-:Y:S01]  /*d2e0*/  PRMT R51, R20, 0x7770, RZ ;  /* 0x0000777014337816 */ /* 0x000fe200000000ff */
[----:B--2---:R-:W-:Y:S01]  /*d2f0*/  IMAD R9, R5, R0, RZ ;  /* 0x0000000005097224 */ /* 0x004fe200078e02ff */
[----:B------:R-:W-:-:S02]  /*d300*/  LEA.HI.X.SX32 R5, R32, R21, 0x1, P6 ;  /* 0x0000001520057211 */ /* 0x000fc400030f0eff */
[----:B------:R-:W-:Y:S01]  /*d310*/  IADD3 R6, P6, PT, R49, R10, RZ ;  /* 0x0000000a31067210 */ /* 0x000fe20007fde0ff */
[----:B------:R2:W-:Y:S01]  /*d320*/  @P1 STG.E.U8 desc[UR6][R2.64], R51 ;  /* 0x0000003302001986 */ /* 0x0005e2000c101106 */
[----:B------:R-:W-:Y:S02]  /*d330*/  PRMT R53, R19, 0x7770, RZ ;  /* 0x0000777013357816 */ /* 0x000fe400000000ff */
[----:B------:R-:W-:Y:S02]  /*d340*/  LEA.HI.X.SX32 R7, R49, R21, 0x1, P6 ;  /* 0x0000001531077211 */ /* 0x000fe400030f0eff */
[C---:B------:R-:W-:Y:S01]  /*d350*/  ISETP.LT.AND P1, PT, R47.reuse, UR11, !P0 ;  /* 0x0000000b2f007c0c */ /* 0x040fe2000c721270 */
[----:B------:R-:W-:Y:S01]  /*d360*/  IMAD R47, R47, R0, RZ ;  /* 0x000000002f2f7224 */ /* 0x000fe200078e02ff */
[----:B------:R-:W-:Y:S01]  /*d370*/  PRMT R49, R17, 0x7770, RZ ;  /* 0x0000777011317816 */ /* 0x000fe200000000ff */
[----:B------:R4:W-:Y:S01]  /*d380*/  @P4 STG.E.U8 desc[UR6][R4.64], R53 ;  /* 0x0000003504004986 */ /* 0x0009e2000c101106 */
[----:B--2---:R-:W-:-:S03]  /*d390*/  IADD3 R2, P6, PT, R9, R10, RZ ;  /* 0x0000000a09027210 */ /* 0x004fc60007fde0ff */
[----:B------:R2:W-:Y:S01]  /*d3a0*/  @P3 STG.E.U8 desc[UR6][R6.64], R49 ;  /* 0x0000003106003986 */ /* 0x0005e2000c101106 */
[----:B------:R-:W-:Y:S02]  /*d3b0*/  IADD3 R8, P3, PT, R47, R10, RZ ;  /* 0x0000000a2f087210 */ /* 0x000fe40007f7e0ff */
[-C--:B------:R-:W-:Y:S02]  /*d3c0*/  LEA.HI.X.SX32 R3, R9, R21.reuse, 0x1, P6 ;  /* 0x0000001509037211 */ /* 0x080fe400030f0eff */
[----:B0-----:R-:W-:Y:S02]  /*d3d0*/  PRMT R51, R15, 0x7770, RZ ;  /* 0x000077700f337816 */ /* 0x001fe400000000ff */
[----:B------:R-:W-:Y:S02]  /*d3e0*/  LEA.HI.X.SX32 R9, R47, R21, 0x1, P3 ;  /* 0x000000152f097211 */ /* 0x000fe400018f0eff */
[C---:B------:R-:W-:Y:S01]  /*d3f0*/  ISETP.LT.AND P4, PT, R45.reuse, UR11, !P0 ;  /* 0x0000000b2d007c0c */ /* 0x040fe2000c781270 */
[----:B------:R-:W-:Y:S01]  /*d400*/  IMAD R45, R45, R0, RZ ;  /* 0x000000002d2d7224 */ /* 0x000fe200078e02ff */
[----:B---3--:R-:W-:Y:S01]  /*d410*/  PRMT R47, R12, 0x7770, RZ ;  /* 0x000077700c2f7816 */ /* 0x008fe200000000ff */
[----:B------:R0:W-:Y:S01]  /*d420*/  @P2 STG.E.U8 desc[UR6][R2.64], R51 ;  /* 0x0000003302002986 */ /* 0x0001e2000c101106 */
[----:B------:R-:W-:-:S03]  /*d430*/  ISETP.LT.AND P3, PT, R41, UR11, !P0 ;  /* 0x0000000b29007c0c */ /* 0x000fc6000c761270 */
[----:B------:R3:W-:Y:S01]  /*d440*/  @P1 STG.E.U8 desc[UR6][R8.64], R47 ;  /* 0x0000002f08001986 */ /* 0x0007e2000c101106 */
[----:B----4-:R-:W-:Y:S01]  /*d450*/  IADD3 R4, P1, PT, R45, R10, RZ ;  /* 0x0000000a2d047210 */ /* 0x010fe20007f3e0ff */
[-C--:B------:R-:W-:Y:S01]  /*d460*/  IMAD R41, R41, R0.reuse, RZ ;  /* 0x0000000029297224 */ /* 0x080fe200078e02ff */
[----:B------:R-:W-:Y:S02]  /*d470*/  ISETP.LT.AND P2, PT, R43, UR11, !P0 ;  /* 0x0000000b2b007c0c */ /* 0x000fe4000c741270 */
[----:B------:R-:W-:Y:S01]  /*d480*/  LEA.HI.X.SX32 R5, R45, R21, 0x1, P1 ;  /* 0x000000152d057211 */ /* 0x000fe200008f0eff */
[----:B------:R-:W-:Y:S01]  /*d490*/  IMAD R43, R43, R0, RZ ;  /* 0x000000002b2b7224 */ /* 0x000fe200078e02ff */
[----:B-1----:R-:W-:Y:S02]  /*d4a0*/  PRMT R45, R26, 0x7770, RZ ;  /* 0x000077701a2d7816 */ /* 0x002fe400000000ff */
[----:B--2---:R-:W-:-:S03]  /*d4b0*/  IADD3 R6, P6, PT, R41, R10, RZ ;  /* 0x0000000a29067210 */ /* 0x004fc60007fde0ff */
[----:B------:R1:W-:Y:S01]  /*d4c0*/  @P4 STG.E.U8 desc[UR6][R4.64], R45 ;  /* 0x0000002d04004986 */ /* 0x0003e2000c101106 */
[----:B0-----:R-:W-:Y:S02]  /*d4d0*/  IADD3 R2, P4, PT, R43, R10, RZ ;  /* 0x0000000a2b027210 */ /* 0x001fe40007f9e0ff */
[-C--:B------:R-:W-:Y:S02]  /*d4e0*/  LEA.HI.X.SX32 R7, R41, R21.reuse, 0x1, P6 ;  /* 0x0000001529077211 */ /* 0x080fe400030f0eff */
[C---:B------:R-:W-:Y:S01]  /*d4f0*/  ISETP.LT.AND P6, PT, R39.reuse, UR11, !P0 ;  /* 0x0000000b27007c0c */ /* 0x040fe2000c7c1270 */
[----:B------:R-:W-:Y:S01]  /*d500*/  IMAD R39, R39, R0, RZ ;  /* 0x0000000027277224 */ /* 0x000fe200078e02ff */
[----:B------:R-:W-:Y:S02]  /*d510*/  PRMT R41, R14, 0x7771, RZ ;  /* 0x000077710e297816 */ /* 0x000fe400000000ff */
[----:B------:R-:W-:Y:S02]  /*d520*/  LEA.HI.X.SX32 R3, R43, R21, 0x1, P4 ;  /* 0x000000152b037211 */ /* 0x000fe400020f0eff */
[----:B------:R-:W-:Y:S01]  /*d530*/  PRMT R43, R24, 0x7771, RZ ;  /* 0x00007771182b7816 */ /* 0x000fe200000000ff */
[----:B------:R0:W-:Y:S01]  /*d540*/  @P3 STG.E.U8 desc[UR6][R6.64], R41 ;  /* 0x0000002906003986 */ /* 0x0001e2000c101106 */
[----:B---3--:R-:W-:-:S03]  /*d550*/  IADD3 R8, P3, PT, R39, R10, RZ ;  /* 0x0000000a27087210 */ /* 0x008fc60007f7e0ff */
[----:B------:R2:W-:Y:S01]  /*d560*/  @P2 STG.E.U8 desc[UR6][R2.64], R43 ;  /* 0x0000002b02002986 */ /* 0x0005e2000c101106 */
[C---:B------:R-:W-:Y:S01]  /*d570*/  ISETP.LT.AND P2, PT, R35.reuse, UR11, !P0 ;  /* 0x0000000b23007c0c */ /* 0x040fe2000c741270 */
[-C--:B------:R-:W-:Y:S01]  /*d580*/  IMAD R35, R35, R0.reuse, RZ ;  /* 0x0000000023237224 */ /* 0x080fe200078e02ff */
[----:B------:R-:W-:Y:S01]  /*d590*/  LEA.HI.X.SX32 R9, R39, R21, 0x1, P3 ;  /* 0x0000001527097211 */ /* 0x000fe200018f0eff */
[C---:B------:R-:W-:Y:S01]  /*d5a0*/  IMAD R28, R37.reuse, R0, RZ ;  /* 0x00000000251c7224 */ /* 0x040fe200078e02ff */
[----:B------:R-:W-:Y:S02]  /*d5b0*/  PRMT R39, R20, 0x7771, RZ ;  /* 0x0000777114277816 */ /* 0x000fe400000000ff */
[----:B------:R-:W-:Y:S02]  /*d5c0*/  ISETP.LT.AND P3, PT, R37, UR11, !P0 ;  /* 0x0000000b25007c0c */ /* 0x000fe4000c761270 */
[-C--:B-1----:R-:W-:Y:S01]  /*d5d0*/  IADD3 R4, P4, PT, R35, R10.reuse, RZ ;  /* 0x0000000a23047210 */ /* 0x082fe20007f9e0ff */
[----:B------:R1:W-:Y:S01]  /*d5e0*/  @P6 STG.E.U8 desc[UR6][R8.64], R39 ;  /* 0x0000002708006986 */ /* 0x0003e2000c101106 */
[----:B0-----:R-:W-:-:S02]  /*d5f0*/  IADD3 R6, P6, PT, R28, R10, RZ ;  /* 0x0000000a1c067210 */ /* 0x001fc40007fde0ff */
[-C--:B------:R-:W-:Y:S02]  /*d600*/  LEA.HI.X.SX32 R5, R35, R21.reuse, 0x1, P4 ;  /* 0x0000001523057211 */ /* 0x080fe400020f0eff */
[----:B------:R-:W-:Y:S02]  /*d610*/  PRMT R35, R19, 0x7771, RZ ;  /* 0x0000777113237816 */ /* 0x000fe400000000ff */
[----:B------:R-:W-:Y:S02]  /*d620*/  LEA.HI.X.SX32 R7, R28, R21, 0x1, P6 ;  /* 0x000000151c077211 */ /* 0x000fe400030f0eff */
[----:B------:R-:W-:Y:S01]  /*d630*/  PRMT R37, R17, 0x7771, RZ ;  /* 0x0000777111257816 */ /* 0x000fe200000000ff */
[----:B------:R0:W-:Y:S01]  /*d640*/  @P2 STG.E.U8 desc[UR6][R4.64], R35 ;  /* 0x0000002304002986 */ /* 0x0001e2000c101106 */
[----:B--2---:R-:W-:-:S03]  /*d650*/  IMAD R3, R33, R0, RZ ;  /* 0x0000000021037224 */ /* 0x004fc600078e02ff */
[----:B------:R2:W-:Y:S01]  /*d660*/  @P3 STG.E.U8 desc[UR6][R6.64], R37 ;  /* 0x0000002506003986 */ /* 0x0005e2000c101106 */
[C---:B------:R-:W-:Y:S01]  /*d670*/  ISETP.LT.AND P3, PT, R31.reuse, UR11, !P0 ;  /* 0x0000000b1f007c0c */ /* 0x040fe2000c761270 */
[----:B------:R-:W-:Y:S01]  /*d680*/  IMAD R31, R31, R0, RZ ;  /* 0x000000001f1f7224 */ /* 0x000fe200078e02ff */
[----:B------:R-:W-:Y:S02]  /*d690*/  ISETP.LT.AND P4, PT, R33, UR11, !P0 ;  /* 0x0000000b21007c0c */ /* 0x000fe4000c781270 */
[-C--:B------:R-:W-:Y:S02]  /*d6a0*/  IADD3 R2, P2, PT, R3, R10.reuse, RZ ;  /* 0x0000000a03027210 */ /* 0x080fe40007f5e0ff */
[----:B-1----:R-:W-:Y:S02]  /*d6b0*/  IADD3 R8, P6, PT, R31, R10, RZ ;  /* 0x0000000a1f087210 */ /* 0x002fe40007fde0ff */
[----:B------:R-:W-:Y:S01]  /*d6c0*/  LEA.HI.X.SX32 R3, R3, R21, 0x1, P2 ;  /* 0x0000001503037211 */ /* 0x000fe200010f0eff */
[----:B------:R-:W-:Y:S01]  /*d6d0*/  VIADD R33, R13, 0x88 ;  /* 0x000000880d217836 */ /* 0x000fe20000000000 */
[----:B------:R-:W-:-:S02]  /*d6e0*/  PRMT R39, R15, 0x7771, RZ ;  /* 0x000077710f277816 */ /* 0x000fc400000000ff */
[C---:B------:R-:W-:Y:S01]  /*d6f0*/  ISETP.LT.AND P2, PT, R29.reuse, UR11, !P0 ;  /* 0x0000000b1d007c0c */ /* 0x040fe2000c741270 */
[-C--:B------:R-:W-:Y:S01]  /*d700*/  IMAD R29, R29, R0.reuse, RZ ;  /* 0x000000001d1d7224 */ /* 0x080fe200078e02ff */
[----:B------:R-:W-:Y:S01]  /*d710*/  LEA.HI.X.SX32 R9, R31, R21, 0x1, P6 ;  /* 0x000000151f097211 */ /* 0x000fe200030f0eff */
[----:B------:R-:W-:Y:S01]  /*d720*/  IMAD R27, R0, 0x80, R27 ;  /* 0x00000080001b7824 */ /* 0x000fe200078e021b */
[----:B------:R-:W-:Y:S01]  /*d730*/  PRMT R31, R12, 0x7771, RZ ;  /* 0x000077710c1f7816 */ /* 0x000fe200000000ff */
[----:B------:R1:W-:Y:S01]  /*d740*/  @P4 STG.E.U8 desc[UR6][R2.64], R39 ;  /* 0x0000002702004986 */ /* 0x0003e2000c101106 */
[C---:B------:R-:W-:Y:S01]  /*d750*/  ISETP.LT.AND P4, PT, R33.reuse, UR11, !P0 ;  /* 0x0000000b21007c0c */ /* 0x040fe2000c781270 */
[----:B------:R-:W-:Y:S01]  /*d760*/  IMAD R33, R33, R0, RZ ;  /* 0x0000000021217224 */ /* 0x000fe200078e02ff */
[----:B0-----:R-:W-:Y:S01]  /*d770*/  IADD3 R4, P6, PT, R29, R10, RZ ;  /* 0x0000000a1d047210 */ /* 0x001fe20007fde0ff */
[----:B------:R0:W-:Y:S01]  /*d780*/  @P3 STG.E.U8 desc[UR6][R8.64], R31 ;  /* 0x0000001f08003986 */ /* 0x0001e2000c101106 */
[----:B------:R-:W-:-:S02]  /*d790*/  ISETP.LT.AND P1, PT, R30, UR11, !P0 ;  /* 0x0000000b1e007c0c */ /* 0x000fc4000c721270 */
[-C--:B--2---:R-:W-:Y:S02]  /*d7a0*/  IADD3 R6, P3, PT, R27, R10.reuse, RZ ;  /* 0x0000000a1b067210 */ /* 0x084fe40007f7e0ff */
[-C--:B------:R-:W-:Y:S02]  /*d7b0*/  LEA.HI.X.SX32 R5, R29, R21.reuse, 0x1, P6 ;  /* 0x000000151d057211 */ /* 0x080fe400030f0eff */
[----:B------:R-:W-:Y:S02]  /*d7c0*/  PRMT R29, R26, 0x7771, RZ ;  /* 0x000077711a1d7816 */ /* 0x000fe400000000ff */
[----:B------:R-:W-:Y:S01]  /*d7d0*/  LEA.HI.X.SX32 R7, R27, R21, 0x1, P3 ;  /* 0x000000151b077211 */ /* 0x000fe200018f0eff */
[----:B------:R-:W-:Y:S01]  /*d7e0*/  IMAD R27, R0, 0x10, R27 ;  /* 0x00000010001b7824 */ /* 0x000fe200078e021b */
[----:B-1----:R-:W-:Y:S01]  /*d7f0*/  IADD3 R2, P6, PT, R33, R10, RZ ;  /* 0x0000000a21027210 */ /* 0x002fe20007fde0ff */
[----:B0-----:R-:W-:Y:S01]  /*d800*/  VIADD R9, R13, 0x98 ;  /* 0x000000980d097836 */ /* 0x001fe20000000000 */
[----:B------:R-:W-:Y:S01]  /*d810*/  ISETP.LT.AND P3, PT, R25, UR11, !P0 ;  /* 0x0000000b19007c0c */ /* 0x000fe2000c761270 */
[----:B------:R0:W-:Y:S01]  /*d820*/  @P2 STG.E.U8 desc[UR6][R4.64], R29 ;  /* 0x0000001d04002986 */ /* 0x0001e2000c101106 */
[----:B------:R-:W-:-:S02]  /*d830*/  PRMT R35, R14, 0x7772, RZ ;  /* 0x000077720e237816 */ /* 0x000fc400000000ff */
[-C--:B------:R-:W-:Y:S01]  /*d840*/  LEA.HI.X.SX32 R3, R33, R21.reuse, 0x1, P6 ;  /* 0x0000001521037211 */ /* 0x080fe200030f0eff */
[C---:B------:R-:W-:Y:S01]  /*d850*/  IMAD R8, R9.reuse, R0, RZ ;  /* 0x0000000009087224 */ /* 0x040fe200078e02ff */
[----:B------:R-:W-:Y:S01]  /*d860*/  PRMT R25, R24, 0x7772, RZ ;  /* 0x0000777218197816 */ /* 0x000fe200000000ff */
[----:B------:R1:W-:Y:S01]  /*d870*/  @P1 STG.E.U8 desc[UR6][R6.64], R35 ;  /* 0x0000002306001986 */ /* 0x0003e2000c101106 */
[----:B------:R-:W-:Y:S02]  /*d880*/  ISETP.LT.AND P1, PT, R9, UR11, !P0 ;  /* 0x0000000b09007c0c */ /* 0x000fe4000c721270 */
[-C--:B0-----:R-:W-:Y:S01]  /*d890*/  IADD3 R4, P6, PT, R27, R10.reuse, RZ ;  /* 0x0000000a1b047210 */ /* 0x081fe20007fde0ff */
[----:B------:R-:W-:Y:S01]  /*d8a0*/  VIADD R9, R13, 0xa8 ;  /* 0x000000a80d097836 */ /* 0x000fe20000000000 */
[----:B------:R-:W-:Y:S02]  /*d8b0*/  PRMT R29, R20, 0x7772, RZ ;  /* 0x00007772141d7816 */ /* 0x000fe400000000ff */
[----:B------:R-:W-:Y:S01]  /*d8c0*/  LEA.HI.X.SX32 R5, R27, R21, 0x1, P6 ;  /* 0x000000151b057211 */ /* 0x000fe200030f0eff */
[----:B------:R-:W-:Y:S01]  /*d8d0*/  IMAD R27, R0, 0x10, R27 ;  /* 0x00000010001b7824 */ /* 0x000fe200078e021b */
[----:B-1----:R-:W-:Y:S01]  /*d8e0*/  IADD3 R6, P6, PT, R8, R10, RZ ;  /* 0x0000000a08067210 */ /* 0x002fe20007fde0ff */
[----:B------:R0:W-:Y:S01]  /*d8f0*/  @P4 STG.E.U8 desc[UR6][R2.64], R25 ;  /* 0x0000001902004986 */ /* 0x0001e2000c101106 */
[----:B------:R-:W-:-:S02]  /*d900*/  ISETP.LT.AND P4, PT, R16, UR11, !P0 ;  /* 0x0000000b10007c0c */ /* 0x000fc4000c781270 */
[-C--:B------:R-:W-:Y:S01]  /*d910*/  LEA.HI.X.SX32 R7, R8, R21.reuse, 0x1, P6 ;  /* 0x0000001508077211 */ /* 0x080fe200030f0eff */
[----:B------:R1:W-:Y:S01]  /*d920*/  @P3 STG.E.U8 desc[UR6][R4.64], R29 ;  /* 0x0000001d04003986 */ /* 0x0003e2000c101106 */
[C---:B------:R-:W-:Y:S01]  /*d930*/  ISETP.LT.AND P3, PT, R9.reuse, UR11, !P0 ;  /* 0x0000000b09007c0c */ /* 0x040fe2000c761270 */
[----:B------:R-:W-:Y:S01]  /*d940*/  IMAD R9, R9, R0, RZ ;  /* 0x0000000009097224 */ /* 0x000fe200078e02ff */
[-C--:B0-----:R-:W-:Y:S02]  /*d950*/  IADD3 R2, P6, PT, R27, R10.reuse, RZ ;  /* 0x0000000a1b027210 */ /* 0x081fe40007fde0ff */
[----:B------:R-:W-:Y:S02]  /*d960*/  PRMT R25, R19, 0x7772, RZ ;  /* 0x0000777213197816 */ /* 0x000fe400000000ff */
[-C--:B------:R-:W-:Y:S01]  /*d970*/  LEA.HI.X.SX32 R3, R27, R21.reuse, 0x1, P6 ;  /* 0x000000151b037211 */ /* 0x080fe200030f0eff */
[----:B------:R-:W-:Y:S01]  /*d980*/  IMAD R27, R0, 0x10, R27 ;  /* 0x00000010001b7824 */ /* 0x000fe200078e021b */
[----:B------:R-:W-:Y:S01]  /*d990*/  IADD3 R8, P6, PT, R9, R10, RZ ;  /* 0x0000000a09087210 */ /* 0x000fe20007fde0ff */
[----:B-1----:R-:W-:Y:S01]  /*d9a0*/  VIADD R5, R13, 0xb8 ;  /* 0x000000b80d057836 */ /* 0x002fe20000000000 */
[----:B------:R-:W-:Y:S01]  /*d9b0*/  PRMT R31, R17, 0x7772, RZ ;  /* 0x00007772111f7816 */ /* 0x000fe200000000ff */
[----:B------:R0:W-:Y:S01]  /*d9c0*/  @P1 STG.E.U8 desc[UR6][R6.64], R25 ;  /* 0x0000001906001986 */ /* 0x0001e2000c101106 */
[----:B------:R-:W-:Y:S01]  /*d9d0*/  ISETP.LT.AND P1, PT, R23, UR11, !P0 ;  /* 0x0000000b17007c0c */ /* 0x000fe2000c721270 */
[----:B------:R-:W-:Y:S01]  /*d9e0*/  VIADD R23, R13, 0xc8 ;  /* 0x000000c80d177836 */ /* 0x000fe20000000000 */
[----:B------:R-:W-:-:S02]  /*d9f0*/  LEA.HI.X.SX32 R9, R9, R21, 0x1, P6 ;  /* 0x0000001509097211 */ /* 0x000fc400030f0eff */
[----:B------:R-:W-:Y:S01]  /*da00*/  PRMT R29, R15, 0x7772, RZ ;  /* 0x000077720f1d7816 */ /* 0x000fe200000000ff */
[----:B------:R-:W-:Y:S01]  /*da10*/  IMAD R16, R5, R0, RZ ;  /* 0x0000000005107224 */ /* 0x000fe200078e02ff */
[----:B------:R-:W-:Y:S01]  /*da20*/  IADD3 R4, P6, PT, R27, R10, RZ ;  /* 0x0000000a1b047210 */ /* 0x000fe20007fde0ff */
[----:B------:R1:W-:Y:S01]  /*da30*/  @P4 STG.E.U8 desc[UR6][R2.64], R31 ;  /* 0x0000001f02004986 */ /* 0x0003e2000c101106 */
[----:B------:R-:W-:Y:S02]  /*da40*/  ISETP.LT.AND P4, PT, R5, UR11, !P0 ;  /* 0x0000000b05007c0c */ /* 0x000fe4000c781270 */
[----:B------:R-:W-:Y:S01]  /*da50*/  LEA.HI.X.SX32 R5, R27, R21, 0x1, P6 ;  /* 0x000000151b057211 */ /* 0x000fe200030f0eff */
[----:B------:R2:W-:Y:S01]  /*da60*/  @P3 STG.E.U8 desc[UR6][R8.64], R29 ;  /* 0x0000001d08003986 */ /* 0x0005e2000c101106 */
[C---:B------:R-:W-:Y:S01]  /*da70*/  ISETP.LT.AND P3, PT, R23.reuse, UR11, !P0 ;  /* 0x0000000b17007c0c */ /* 0x040fe2000c761270 */
[----:B------:R-:W-:Y:S01]  /*da80*/  IMAD R23, R23, R0, RZ ;  /* 0x0000000017177224 */ /* 0x000fe200078e02ff */
[----:B0-----:R-:W-:Y:S01]  /*da90*/  PRMT R25, R12, 0x7772, RZ ;  /* 0x000077720c197816 */ /* 0x001fe200000000ff */
[----:B------:R-:W-:Y:S01]  /*daa0*/  IMAD R27, R0, 0x10, R27 ;  /* 0x00000010001b7824 */ /* 0x000fe200078e021b */
[----:B------:R-:W-:-:S02]  /*dab0*/  ISETP.LT.AND P2, PT, R22, UR11, !P0 ;  /* 0x0000000b16007c0c */ /* 0x000fc4000c741270 */
[CC--:B-1----:R-:W-:Y:S01]  /*dac0*/  IADD3 R2, P6, PT, R16.reuse, R10.reuse, RZ ;  /* 0x0000000a10027210 */ /* 0x0c2fe20007fde0ff */
[----:B------:R0:W-:Y:S03]  /*dad0*/  @P1 STG.E.U8 desc[UR6][R4.64], R25 ;  /* 0x0000001904001986 */ /* 0x0001e6000c101106 */
[----:B------:R-:W-:Y:S02]  /*dae0*/  LEA.HI.X.SX32 R3, R16, R21, 0x1, P6 ;  /* 0x0000001510037211 */ /* 0x000fe400030f0eff */
[-C--:B--2---:R-:W-:Y:S02]  /*daf0*/  IADD3 R8, P6, PT, R23, R10.reuse, RZ ;  /* 0x0000000a17087210 */ /* 0x084fe40007fde0ff */
[----:B------:R-:W-:Y:S02]  /*db00*/  IADD3 R6, P1, PT, R27, R10, RZ ;  /* 0x0000000a1b067210 */ /* 0x000fe40007f3e0ff */
[----:B------:R-:W-:-:S02]  /*db10*/  PRMT R31, R26, 0x7772, RZ ;  /* 0x000077721a1f7816 */ /* 0x000fc400000000ff */
[-C--:B------:R-:W-:Y:S01]  /*db20*/  LEA.HI.X.SX32 R9, R23, R21.reuse, 0x1, P6 ;  /* 0x0000001517097211 */ /* 0x080fe200030f0eff */
[----:B------:R-:W-:Y:S01]  /*db30*/  VIADD R23, R13, 0xd8 ;  /* 0x000000d80d177836 */ /* 0x000fe20000000000 */
[----:B------:R-:W-:Y:S02]  /*db40*/  LEA.HI.X.SX32 R7, R27, R21, 0x1, P1 ;  /* 0x000000151b077211 */ /* 0x000fe400008f0eff */
[----:B------:R-:W-:Y:S01]  /*db50*/  PRMT R29, R14, 0x7773, RZ ;  /* 0x000077730e1d7816 */ /* 0x000fe200000000ff */
[----:B------:R-:W-:Y:S01]  /*db60*/  IMAD R27, R0, 0x10, R27 ;  /* 0x00000010001b7824 */ /* 0x000fe200078e021b */
[----:B------:R1:W-:Y:S01]  /*db70*/  @P4 STG.E.U8 desc[UR6][R2.64], R31 ;  /* 0x0000001f02004986 */ /* 0x0003e2000c101106 */
[----:B------:R-:W-:Y:S01]  /*db80*/  PRMT R33, R24, 0x7773, RZ ;  /* 0x0000777318217816 */ /* 0x000fe200000000ff */
[----:B0-----:R-:W-:Y:S01]  /*db90*/  VIADD R5, R13, 0xe8 ;  /* 0x000000e80d057836 */ /* 0x001fe20000000000 */
[----:B------:R-:W-:Y:S01]  /*dba0*/  ISETP.LT.AND P4, PT, R23, UR11, !P0 ;  /* 0x0000000b17007c0c */ /* 0x000fe2000c781270 */
[----:B------:R0:W-:Y:S01]  /*dbb0*/  @P2 STG.E.U8 desc[UR6][R6.64], R29 ;  /* 0x0000001d06002986 */ /* 0x0001e2000c101106 */
[----:B------:R-:W-:-:S02]  /*dbc0*/  VIADD R13, R13, 0xf8 ;  /* 0x000000f80d0d7836 */ /* 0x000fc40000000000 */
[-C--:B------:R-:W-:Y:S01]  /*dbd0*/  IMAD R23, R23, R0.reuse, RZ ;  /* 0x0000000017177224 */ /* 0x080fe200078e02ff */
[----:B------:R2:W-:Y:S01]  /*dbe0*/  @P3 STG.E.U8 desc[UR6][R8.64], R33 ;  /* 0x0000002108003986 */ /* 0x0005e2000c101106 */
[-C--:B------:R-:W-:Y:S02]  /*dbf0*/  IMAD R14, R5, R0.reuse, RZ ;  /* 0x00000000050e7224 */ /* 0x080fe400078e02ff */
[----:B------:R-:W-:Y:S01]  /*dc00*/  IMAD R16, R13, R0, RZ ;  /* 0x000000000d107224 */ /* 0x000fe200078e02ff */
[-C--:B-1----:R-:W-:Y:S01]  /*dc10*/  IADD3 R2, P3, PT, R27, R10.reuse, RZ ;  /* 0x0000000a1b027210 */ /* 0x082fe20007f7e0ff */
[----:B0-----:R-:W-:Y:S01]  /*dc20*/  IMAD R7, R0, 0x10, R27 ;  /* 0x0000001000077824 */ /* 0x001fe200078e021b */
[----:B------:R-:W-:-:S03]  /*dc30*/  IADD3 R4, P1, PT, R23, R10, RZ ;  /* 0x0000000a17047210 */ /* 0x000fc60007f3e0ff */
[----:B------:R-:W-:Y:S01]  /*dc40*/  IMAD R0, R0, 0x10, R7 ;  /* 0x0000001000007824 */ /* 0x000fe200078e0207 */
[----:B------:R-:W-:Y:S02]  /*dc50*/  ISETP.LT.AND P2, PT, R5, UR11, !P0 ;  /* 0x0000000b05007c0c */ /* 0x000fe4000c741270 */
[-C--:B------:R-:W-:Y:S02]  /*dc60*/  LEA.HI.X.SX32 R3, R27, R21.reuse, 0x1, P3 ;  /* 0x000000151b037211 */ /* 0x080fe400018f0eff */
[-C--:B------:R-:W-:Y:S02]  /*dc70*/  IADD3 R6, P3, PT, R7, R10.reuse, RZ ;  /* 0x0000000a07067210 */ /* 0x080fe40007f7e0ff */
[-C--:B------:R-:W-:Y:S02]  /*dc80*/  LEA.HI.X.SX32 R5, R23, R21.reuse, 0x1, P1 ;  /* 0x0000001517057211 */ /* 0x080fe400008f0eff */
[----:B------:R-:W-:Y:S02]  /*dc90*/  IADD3 R22, P1, PT, R0, R10, RZ ;  /* 0x0000000a00167210 */ /* 0x000fe40007f3e0ff */
[----:B------:R-:W-:-:S02]  /*dca0*/  LEA.HI.X.SX32 R7, R7, R21, 0x1, P3 ;  /* 0x0000001507077211 */ /* 0x000fc400018f0eff */
[----:B--2---:R-:W-:Y:S02]  /*dcb0*/  IADD3 R8, P6, PT, R14, R10, RZ ;  /* 0x0000000a0e087210 */ /* 0x004fe40007fde0ff */
[----:B------:R-:W-:Y:S02]  /*dcc0*/  ISETP.LT.AND P3, PT, R11, UR11, !P0 ;  /* 0x0000000b0b007c0c */ /* 0x000fe4000c761270 */
[-C--:B------:R-:W-:Y:S02]  /*dcd0*/  LEA.HI.X.SX32 R23, R0, R21.reuse, 0x1, P1 ;  /* 0x0000001500177211 */ /* 0x080fe400008f0eff */
[----:B------:R-:W-:Y:S02]  /*dce0*/  ISETP.LT.AND P1, PT, R13, UR11, !P0 ;  /* 0x0000000b0d007c0c */ /* 0x000fe4000c721270 */
[----:B------:R-:W-:Y:S02]  /*dcf0*/  ISETP.LT.AND P0, PT, R18, UR11, !P0 ;  /* 0x0000000b12007c0c */ /* 0x000fe4000c701270 */
[----:B------:R-:W-:-:S02]  /*dd00*/  LEA.HI.X.SX32 R9, R14, R21, 0x1, P6 ;  /* 0x000000150e097211 */ /* 0x000fc400030f0eff */
[----:B------:R-:W-:Y:S02]  /*dd10*/  IADD3 R10, P6, PT, R16, R10, RZ ;  /* 0x0000000a100a7210 */ /* 0x000fe40007fde0ff */
[----:B------:R-:W-:Y:S02]  /*dd20*/  PRMT R13, R20, 0x7773, RZ ;  /* 0x00007773140d7816 */ /* 0x000fe400000000ff */
[----:B------:R-:W-:Y:S02]  /*dd30*/  PRMT R19, R19, 0x7773, RZ ;  /* 0x0000777313137816 */ /* 0x000fe400000000ff */
[----:B------:R-:W-:Y:S02]  /*dd40*/  PRMT R17, R17, 0x7773, RZ ;  /* 0x0000777311117816 */ /* 0x000fe400000000ff */
[----:B------:R-:W-:Y:S02]  /*dd50*/  LEA.HI.X.SX32 R11, R16, R21, 0x1, P6 ;  /* 0x00000015100b7211 */ /* 0x000fe400030f0eff */
[----:B------:R-:W-:Y:S01]  /*dd60*/  PRMT R15, R15, 0x7773, RZ ;  /* 0x000077730f0f7816 */ /* 0x000fe200000000ff */
[----:B------:R0:W-:Y:S01]  /*dd70*/  @P5 STG.E.U8 desc[UR6][R2.64], R13 ;  /* 0x0000000d02005986 */ /* 0x0001e2000c101106 */
[----:B------:R-:W-:-:S03]  /*dd80*/  PRMT R21, R12, 0x7773, RZ ;  /* 0x000077730c157816 */ /* 0x000fc600000000ff */
[----:B------:R0:W-:Y:S04]  /*dd90*/  @P4 STG.E.U8 desc[UR6][R4.64], R19 ;  /* 0x0000001304004986 */ /* 0x0001e8000c101106 */
[----:B------:R0:W-:Y:S04]  /*dda0*/  @P3 STG.E.U8 desc[UR6][R6.64], R17 ;  /* 0x0000001106003986 */ /* 0x0001e8000c101106 */
[----:B------:R0:W-:Y:S01]  /*ddb0*/  @P2 STG.E.U8 desc[UR6][R8.64], R15 ;  /* 0x0000000f08002986 */ /* 0x0001e2000c101106 */
[----:B------:R-:W-:-:S03]  /*ddc0*/  PRMT R25, R26, 0x7773, RZ ;  /* 0x000077731a197816 */ /* 0x000fc600000000ff */
[----:B------:R0:W-:Y:S01]  /*ddd0*/  @P0 STG.E.U8 desc[UR6][R22.64], R21 ;  /* 0x0000001516000986 */ /* 0x0001e2000c101106 */
[----:B------:R-:W-:Y:S05]  /*dde0*/  @!P1 EXIT ;  /* 0x000000000000994d */ /* 0x000fea0003800000 */
[----:B------:R-:W-:Y:S01]  /*ddf0*/  STG.E.U8 desc[UR6][R10.64], R25 ;  /* 0x000000190a007986 */ /* 0x000fe2000c101106 */
[----:B------:R-:W-:Y:S05]  /*de00*/  EXIT ;  /* 0x000000000000794d */ /* 0x000fea0003800000 */
.L_x_3:
[----:B------:R-:W-:-:S00]  /*de10*/  BRA `(.L_x_3) ;  /* 0xfffffffc00fc7947 */ /* 0x000fc0000383ffff */
[----:B------:R-:W-:-:S00]  /*de20*/  NOP ;  /* 0x0000000000007918 */ /* 0x000fc00000000000 */
        /* <DEDUP_REMOVED lines=13> */
.L_x_4:


//--------------------- .nv.shared.matmul_kernel  --------------------------
	.section	.nv.shared.matmul_kernel,"aw",@nobits
	.sectionflags	@""
	.align	16
	.zero		1024


//--------------------- .nv.shared.reserved.0     --------------------------
	.section	.nv.shared.reserved.0,"aw",@nobits
	.weak		__nv_reservedSMEM_offset_0_alias
	.size		__nv_reservedSMEM_offset_0_alias, 0, 64
	.other		__nv_reservedSMEM_offset_0_alias,@"STO_CUDA_RESERVED_SHARED STV_DEFAULT"
__nv_reservedSMEM_offset_0_alias:
	.zero		0
	.zero		64


//--------------------- .nv.constant0.matmul_kernel --------------------------
	.section	.nv.constant0.matmul_kernel,"a",@progbits
	.sectionflags	@""
	.align	4
.nv.constant0.matmul_kernel:
	.zero		976


//--------------------- SYMBOLS --------------------------

	.type		.nv.reservedSmem.offset0,@object
	.size		.nv.reservedSmem.offset0,0x4
	.type		.nv.reservedSmem.cap,@object
	.size		.nv.reservedSmem.cap,0x4
